	.target	sm_100a

	.elftype	@"ET_EXEC"


//--------------------- .note.nv.tkinfo           --------------------------
	.section	.note.nv.tkinfo,"",@"SHT_NOTE"
	.sectionflags	@"SHF_NOTE_NV_TKINFO"
	.tkinfo
        /*0018*/ 	.word	0x00000002
        /*0030*/ 	.string	""
        /*0030*/ 	.string	"ptxas"
        /*0030*/ 	.string	"Cuda compilation tools, release 13.0, V13.0.88"
        /*0030*/ 	.string	"Build cuda_13.0.r13.0/compiler.36424714_0"
        /*0030*/ 	.string	"-arch sm_100a -m 64 "



//--------------------- .note.nv.cuinfo           --------------------------
	.section	.note.nv.cuinfo,"",@"SHT_NOTE"
	.sectionflags	@"SHF_NOTE_NV_CUINFO"
        /*0018*/ 	.short	0x0002
        /*001a*/ 	.short	0x0064
        /*001c*/ 	.short	0x0082
	.zero		2


//--------------------- .nv.info                  --------------------------
	.section	.nv.info,"",@"SHT_CUDA_INFO"
	.align	4


	//----- nvinfo : EIATTR_REGCOUNT
	.align		4
        /*0000*/ 	.byte	0x04, 0x2f
        /*0002*/ 	.short	(.L_19 - .L_18)
	.align		4
.L_18:
        /*0004*/ 	.word	index@(_ZN7cutlass13device_kernelINS_4conv6kernel13ConvUniversalINS1_16ConvProblemShapeILNS1_8OperatorE1ELi2EEENS1_10collective14CollectiveConvINS1_47MainloopSm100TmaUmmaWarpSpecializedImplicitGemmILS5_1ELi8ELi2ELi1ELi2EN4cute5tupleIJNSA_1CILi2EEENSC_ILi1EEESE_EEEEENSB_IJNSC_ILi256EEENSC_ILi128EEENSB_IJNSC_ILi64EEEEEEEEENS_6half_tESM_NSA_8TiledMMAINSA_8MMA_AtomIJNSA_26SM100_MMA_F16BF16_2x1SM_SSISM_SM_fLi256ELi128ELNSA_4UMMA5MajorE0ELSR_1ELNSQ_7ScaleInE0ELSS_0EEEEEENSA_6LayoutINSB_IJSE_SE_SE_EEENSB_IJNSC_ILi0EEESX_SX_EEEEENSB_IJNSA_10UnderscoreES10_S10_EEEEENS7_6detail27Sm100ImplicitGemmTileTraitsINSA_25SM100_TMA_2SM_LOAD_IM2COLENSA_14ComposedLayoutINSA_7SwizzleILi3ELi4ELi3EEENSA_18smem_ptr_flag_bitsILi16EEENSV_INSB_IJNSC_ILi8EEESJ_EEENSB_IJSJ_SE_EEEEEEEvEENS14_INSA_18SM100_TMA_2SM_LOADENS16_IS18_S1A_NSV_INSB_IJSJ_S1B_EEENSB_IJSE_SJ_EEEEEEEvEEEENS_8epilogue10collective18CollectiveEpilogueINS1O_23Sm100TmaWarpSpecializedILi4ELi2ELi32ELb1ELb0EEEJNSB_IJSI_SI_SK_EEENSB_IJNSV_ISI_SE_EENSV_INSC_ILi32EEESE_EEEEESM_NSB_IJNSB_IJlllEEESE_SX_EEESM_S1Z_NS1O_6fusion15FusionCallbacksIS1S_NS20_17LinearCombinationISM_fSM_fLNS_15FloatRoundStyleE2EEES1T_S1X_JEEENSA_5SM1004TMEM4LOAD26SM100_TMEM_LOAD_32dp32b32xENSA_20SM90_TMA_LOAD_IM2COLENS16_INS17_ILi2ELi4ELi3EEES1A_NSV_INSB_IJS1B_S1V_EEENSB_IJS1V_SE_EEEEEEENSA_39AutoVectorizingCopyWithAssumedAlignmentILi128EEENSA_21SM90_TMA_STORE_IM2COLES2F_S2H_S2H_EEEvvEEEEvNT_6ParamsE)
        /*0008*/ 	.word	0x0000007e


	//----- nvinfo : EIATTR_FRAME_SIZE
	.align		4
.L_19:
        /*000c*/ 	.byte	0x04, 0x11
        /*000e*/ 	.short	(.L_21 - .L_20)
	.align		4
.L_20:
        /*0010*/ 	.word	index@($__internal_2_$__cuda_sm10x_tcgen05_guardrail_trap_unallocated_columns_being_dealloced)
        /*0014*/ 	.word	0x00000008


	//----- nvinfo : EIATTR_FRAME_SIZE
	.align		4
.L_21:
        /*0018*/ 	.byte	0x04, 0x11
        /*001a*/ 	.short	(.L_23 - .L_22)
	.align		4
.L_22:
        /*001c*/ 	.word	index@($__internal_1_$__cuda_sm10x_tcgen05_guardrail_trap_phase_invalid_during_alloc)
        /*0020*/ 	.word	0x00000008


	//----- nvinfo : EIATTR_FRAME_SIZE
	.align		4
.L_23:
        /*0024*/ 	.byte	0x04, 0x11
        /*0026*/ 	.short	(.L_25 - .L_24)
	.align		4
.L_24:
        /*0028*/ 	.word	index@($__internal_0_$__cuda_sm10x_tcgen05_guardrail_trap_col_being_dealloced_not_returned_by_alloc)
        /*002c*/ 	.word	0x00000008


	//----- nvinfo : EIATTR_FRAME_SIZE
	.align		4
.L_25:
        /*0030*/ 	.byte	0x04, 0x11
        /*0032*/ 	.short	(.L_27 - .L_26)
	.align		4
.L_26:
        /*0034*/ 	.word	index@(_ZN7cutlass13device_kernelINS_4conv6kernel13ConvUniversalINS1_16ConvProblemShapeILNS1_8OperatorE1ELi2EEENS1_10collective14CollectiveConvINS1_47MainloopSm100TmaUmmaWarpSpecializedImplicitGemmILS5_1ELi8ELi2ELi1ELi2EN4cute5tupleIJNSA_1CILi2EEENSC_ILi1EEESE_EEEEENSB_IJNSC_ILi256EEENSC_ILi128EEENSB_IJNSC_ILi64EEEEEEEEENS_6half_tESM_NSA_8TiledMMAINSA_8MMA_AtomIJNSA_26SM100_MMA_F16BF16_2x1SM_SSISM_SM_fLi256ELi128ELNSA_4UMMA5MajorE0ELSR_1ELNSQ_7ScaleInE0ELSS_0EEEEEENSA_6LayoutINSB_IJSE_SE_SE_EEENSB_IJNSC_ILi0EEESX_SX_EEEEENSB_IJNSA_10UnderscoreES10_S10_EEEEENS7_6detail27Sm100ImplicitGemmTileTraitsINSA_25SM100_TMA_2SM_LOAD_IM2COLENSA_14ComposedLayoutINSA_7SwizzleILi3ELi4ELi3EEENSA_18smem_ptr_flag_bitsILi16EEENSV_INSB_IJNSC_ILi8EEESJ_EEENSB_IJSJ_SE_EEEEEEEvEENS14_INSA_18SM100_TMA_2SM_LOADENS16_IS18_S1A_NSV_INSB_IJSJ_S1B_EEENSB_IJSE_SJ_EEEEEEEvEEEENS_8epilogue10collective18CollectiveEpilogueINS1O_23Sm100TmaWarpSpecializedILi4ELi2ELi32ELb1ELb0EEEJNSB_IJSI_SI_SK_EEENSB_IJNSV_ISI_SE_EENSV_INSC_ILi32EEESE_EEEEESM_NSB_IJNSB_IJlllEEESE_SX_EEESM_S1Z_NS1O_6fusion15FusionCallbacksIS1S_NS20_17LinearCombinationISM_fSM_fLNS_15FloatRoundStyleE2EEES1T_S1X_JEEENSA_5SM1004TMEM4LOAD26SM100_TMEM_LOAD_32dp32b32xENSA_20SM90_TMA_LOAD_IM2COLENS16_INS17_ILi2ELi4ELi3EEES1A_NSV_INSB_IJS1B_S1V_EEENSB_IJS1V_SE_EEEEEEENSA_39AutoVectorizingCopyWithAssumedAlignmentILi128EEENSA_21SM90_TMA_STORE_IM2COLES2F_S2H_S2H_EEEvvEEEEvNT_6ParamsE)
        /*0038*/ 	.word	0x00000008


	//----- nvinfo : EIATTR_MIN_STACK_SIZE
	.align		4
.L_27:
        /*003c*/ 	.byte	0x04, 0x12
        /*003e*/ 	.short	(.L_29 - .L_28)
	.align		4
.L_28:
        /*0040*/ 	.word	index@(_ZN7cutlass13device_kernelINS_4conv6kernel13ConvUniversalINS1_16ConvProblemShapeILNS1_8OperatorE1ELi2EEENS1_10collective14CollectiveConvINS1_47MainloopSm100TmaUmmaWarpSpecializedImplicitGemmILS5_1ELi8ELi2ELi1ELi2EN4cute5tupleIJNSA_1CILi2EEENSC_ILi1EEESE_EEEEENSB_IJNSC_ILi256EEENSC_ILi128EEENSB_IJNSC_ILi64EEEEEEEEENS_6half_tESM_NSA_8TiledMMAINSA_8MMA_AtomIJNSA_26SM100_MMA_F16BF16_2x1SM_SSISM_SM_fLi256ELi128ELNSA_4UMMA5MajorE0ELSR_1ELNSQ_7ScaleInE0ELSS_0EEEEEENSA_6LayoutINSB_IJSE_SE_SE_EEENSB_IJNSC_ILi0EEESX_SX_EEEEENSB_IJNSA_10UnderscoreES10_S10_EEEEENS7_6detail27Sm100ImplicitGemmTileTraitsINSA_25SM100_TMA_2SM_LOAD_IM2COLENSA_14ComposedLayoutINSA_7SwizzleILi3ELi4ELi3EEENSA_18smem_ptr_flag_bitsILi16EEENSV_INSB_IJNSC_ILi8EEESJ_EEENSB_IJSJ_SE_EEEEEEEvEENS14_INSA_18SM100_TMA_2SM_LOADENS16_IS18_S1A_NSV_INSB_IJSJ_S1B_EEENSB_IJSE_SJ_EEEEEEEvEEEENS_8epilogue10collective18CollectiveEpilogueINS1O_23Sm100TmaWarpSpecializedILi4ELi2ELi32ELb1ELb0EEEJNSB_IJSI_SI_SK_EEENSB_IJNSV_ISI_SE_EENSV_INSC_ILi32EEESE_EEEEESM_NSB_IJNSB_IJlllEEESE_SX_EEESM_S1Z_NS1O_6fusion15FusionCallbacksIS1S_NS20_17LinearCombinationISM_fSM_fLNS_15FloatRoundStyleE2EEES1T_S1X_JEEENSA_5SM1004TMEM4LOAD26SM100_TMEM_LOAD_32dp32b32xENSA_20SM90_TMA_LOAD_IM2COLENS16_INS17_ILi2ELi4ELi3EEES1A_NSV_INSB_IJS1B_S1V_EEENSB_IJS1V_SE_EEEEEEENSA_39AutoVectorizingCopyWithAssumedAlignmentILi128EEENSA_21SM90_TMA_STORE_IM2COLES2F_S2H_S2H_EEEvvEEEEvNT_6ParamsE)
        /*0044*/ 	.word	0x00000008
.L_29:


//--------------------- .nv.compat                --------------------------
	.section	.nv.compat,"",@"SHT_CUDA_COMPAT_INFO"
	.align	4
        /*0000*/ 	.byte	0x02, 0x09, 0x01, 0x00, 0x02, 0x02, 0x02, 0x00, 0x02, 0x05, 0x05, 0x00, 0x03, 0x07, 0x01, 0x01
        /*0010*/ 	.byte	0x02, 0x03, 0x01, 0x00, 0x02, 0x06, 0x01, 0x00, 0x04, 0x0b, 0x08, 0x00, 0x09, 0x00, 0x00, 0x00
        /*0020*/ 	.byte	0x00, 0x00, 0x00, 0x00


//--------------------- .nv.info._ZN7cutlass13device_kernelINS_4conv6kernel13ConvUniversalINS1_16ConvProblemShapeILNS1_8OperatorE1ELi2EEENS1_10collective14CollectiveConvINS1_47MainloopSm100TmaUmmaWarpSpecializedImplicitGemmILS5_1ELi8ELi2ELi1ELi2EN4cute5tupleIJNSA_1CILi2EEENSC_ILi1EEESE_EEEEENSB_IJNSC_ILi256EEENSC_ILi128EEENSB_IJNSC_ILi64EEEEEEEEENS_6half_tESM_NSA_8TiledMMAINSA_8MMA_AtomIJNSA_26SM100_MMA_F16BF16_2x1SM_SSISM_SM_fLi256ELi128ELNSA_4UMMA5MajorE0ELSR_1ELNSQ_7ScaleInE0ELSS_0EEEEEENSA_6LayoutINSB_IJSE_SE_SE_EEENSB_IJNSC_ILi0EEESX_SX_EEEEENSB_IJNSA_10UnderscoreES10_S10_EEEEENS7_6detail27Sm100ImplicitGemmTileTraitsINSA_25SM100_TMA_2SM_LOAD_IM2COLENSA_14ComposedLayoutINSA_7SwizzleILi3ELi4ELi3EEENSA_18smem_ptr_flag_bitsILi16EEENSV_INSB_IJNSC_ILi8EEESJ_EEENSB_IJSJ_SE_EEEEEEEvEENS14_INSA_18SM100_TMA_2SM_LOADENS16_IS18_S1A_NSV_INSB_IJSJ_S1B_EEENSB_IJSE_SJ_EEEEEEEvEEEENS_8epilogue10collective18CollectiveEpilogueINS1O_23Sm100TmaWarpSpecializedILi4ELi2ELi32ELb1ELb0EEEJNSB_IJSI_SI_SK_EEENSB_IJNSV_ISI_SE_EENSV_INSC_ILi32EEESE_EEEEESM_NSB_IJNSB_IJlllEEESE_SX_EEESM_S1Z_NS1O_6fusion15FusionCallbacksIS1S_NS20_17LinearCombinationISM_fSM_fLNS_15FloatRoundStyleE2EEES1T_S1X_JEEENSA_5SM1004TMEM4LOAD26SM100_TMEM_LOAD_32dp32b32xENSA_20SM90_TMA_LOAD_IM2COLENS16_INS17_ILi2ELi4ELi3EEES1A_NSV_INSB_IJS1B_S1V_EEENSB_IJS1V_SE_EEEEEEENSA_39AutoVectorizingCopyWithAssumedAlignmentILi128EEENSA_21SM90_TMA_STORE_IM2COLES2F_S2H_S2H_EEEvvEEEEvNT_6ParamsE --------------------------
	.section	.nv.info._ZN7cutlass13device_kernelINS_4conv6kernel13ConvUniversalINS1_16ConvProblemShapeILNS1_8OperatorE1ELi2EEENS1_10collective14CollectiveConvINS1_47MainloopSm100TmaUmmaWarpSpecializedImplicitGemmILS5_1ELi8ELi2ELi1ELi2EN4cute5tupleIJNSA_1CILi2EEENSC_ILi1EEESE_EEEEENSB_IJNSC_ILi256EEENSC_ILi128EEENSB_IJNSC_ILi64EEEEEEEEENS_6half_tESM_NSA_8TiledMMAINSA_8MMA_AtomIJNSA_26SM100_MMA_F16BF16_2x1SM_SSISM_SM_fLi256ELi128ELNSA_4UMMA5MajorE0ELSR_1ELNSQ_7ScaleInE0ELSS_0EEEEEENSA_6LayoutINSB_IJSE_SE_SE_EEENSB_IJNSC_ILi0EEESX_SX_EEEEENSB_IJNSA_10UnderscoreES10_S10_EEEEENS7_6detail27Sm100ImplicitGemmTileTraitsINSA_25SM100_TMA_2SM_LOAD_IM2COLENSA_14ComposedLayoutINSA_7SwizzleILi3ELi4ELi3EEENSA_18smem_ptr_flag_bitsILi16EEENSV_INSB_IJNSC_ILi8EEESJ_EEENSB_IJSJ_SE_EEEEEEEvEENS14_INSA_18SM100_TMA_2SM_LOADENS16_IS18_S1A_NSV_INSB_IJSJ_S1B_EEENSB_IJSE_SJ_EEEEEEEvEEEENS_8epilogue10collective18CollectiveEpilogueINS1O_23Sm100TmaWarpSpecializedILi4ELi2ELi32ELb1ELb0EEEJNSB_IJSI_SI_SK_EEENSB_IJNSV_ISI_SE_EENSV_INSC_ILi32EEESE_EEEEESM_NSB_IJNSB_IJlllEEESE_SX_EEESM_S1Z_NS1O_6fusion15FusionCallbacksIS1S_NS20_17LinearCombinationISM_fSM_fLNS_15FloatRoundStyleE2EEES1T_S1X_JEEENSA_5SM1004TMEM4LOAD26SM100_TMEM_LOAD_32dp32b32xENSA_20SM90_TMA_LOAD_IM2COLENS16_INS17_ILi2ELi4ELi3EEES1A_NSV_INSB_IJS1B_S1V_EEENSB_IJS1V_SE_EEEEEEENSA_39AutoVectorizingCopyWithAssumedAlignmentILi128EEENSA_21SM90_TMA_STORE_IM2COLES2F_S2H_S2H_EEEvvEEEEvNT_6ParamsE,"",@"SHT_CUDA_INFO"
	.sectionflags	@""
	.align	4


	//----- nvinfo : EIATTR_CUDA_API_VERSION
	.align		4
        /*0000*/ 	.byte	0x04, 0x37
        /*0002*/ 	.short	(.L_31 - .L_30)
.L_30:
        /*0004*/ 	.word	0x00000082


	//----- nvinfo : EIATTR_KPARAM_INFO
	.align		4
.L_31:
        /*0008*/ 	.byte	0x04, 0x17
        /*000a*/ 	.short	(.L_33 - .L_32)
.L_32:
        /*000c*/ 	.word	0x00000000
        /*0010*/ 	.short	0x0000
        /*0012*/ 	.short	0x0000
        /*0014*/ 	.byte	0x00, 0xf0, 0x01, 0x20


	//----- nvinfo : EIATTR_AT_ENTRY_FRAGMENTS
	.align		4
.L_33:
        /*0018*/ 	.byte	0x04, 0x4f
        /*001a*/ 	.short	(.L_35 - .L_34)


	//   ....[0]....
.L_34:
        /*001c*/ 	.word	0x00000007


	//----- nvinfo : EIATTR_RESERVED_SMEM_USED
	.align		4
.L_35:
        /*0020*/ 	.byte	0x01, 0x41
	.zero		2


	//----- nvinfo : EIATTR_SPARSE_MMA_MASK
	.align		4
        /*0024*/ 	.byte	0x03, 0x50
        /*0026*/ 	.short	0x0000


	//----- nvinfo : EIATTR_TCGEN05_2CTA_USED
	.align		4
        /*0028*/ 	.byte	0x01, 0x52
	.zero		2


	//----- nvinfo : EIATTR_MAXREG_COUNT
	.align		4
        /*002c*/ 	.byte	0x03, 0x1b
        /*002e*/ 	.short	0x00ff


	//----- nvinfo : EIATTR_NUM_BARRIERS
	.align		4
        /*0030*/ 	.byte	0x02, 0x4c
        /*0032*/ 	.byte	0x07
	.zero		1


	//----- nvinfo : EIATTR_EXTERNS
	.align		4
        /*0034*/ 	.byte	0x04, 0x0f
        /*0036*/ 	.short	(.L_37 - .L_36)


	//   ....[0]....
	.align		4
.L_36:
        /*0038*/ 	.word	index@(__assertfail)


	//----- nvinfo : EIATTR_MERCURY_ISA_VERSION
	.align		4
.L_37:
        /*003c*/ 	.byte	0x03, 0x5f
        /*003e*/ 	.short	0x0101


	//----- nvinfo : EIATTR_INT_WARP_WIDE_INSTR_OFFSETS
	.align		4
        /*0040*/ 	.byte	0x04, 0x31
        /*0042*/ 	.short	(.L_39 - .L_38)


	//   ....[0]....
.L_38:
        /*0044*/ 	.word	0x00000cd0


	//   ....[1]....
        /*0048*/ 	.word	0x00000d80


	//   ....[2]....
        /*004c*/ 	.word	0x000044a0


	//   ....[3]....
        /*0050*/ 	.word	0x000044c0


	//   ....[4]....
        /*0054*/ 	.word	0x000044f0


	//   ....[5]....
        /*0058*/ 	.word	0x000051a0


	//   ....[6]....
        /*005c*/ 	.word	0x00005220


	//   ....[7]....
        /*0060*/ 	.word	0x000052e0


	//   ....[8]....
        /*0064*/ 	.word	0x000053a0


	//   ....[9]....
        /*0068*/ 	.word	0x00005460


	//   ....[10]....
        /*006c*/ 	.word	0x00005540


	//   ....[11]....
        /*0070*/ 	.word	0x00005600


	//   ....[12]....
        /*0074*/ 	.word	0x00005700


	//----- nvinfo : EIATTR_COOP_GROUP_MASK_REGIDS
	.align		4
.L_39:
        /*0078*/ 	.byte	0x04, 0x29
        /*007a*/ 	.short	(.L_41 - .L_40)


	//   ....[0]....
.L_40:
        /*007c*/ 	.word	0xffffffff


	//   ....[1]....
        /*0080*/ 	.word	0xffffffff


	//   ....[2]....
        /*0084*/ 	.word	0xffffffff


	//   ....[3]....
        /*0088*/ 	.word	0xffffffff


	//   ....[4]....
        /*008c*/ 	.word	0xffffffff


	//   ....[5]....
        /*0090*/ 	.word	0xffffffff


	//   ....[6]....
        /*0094*/ 	.word	0xffffffff


	//   ....[7]....
        /*0098*/ 	.word	0xffffffff


	//   ....[8]....
        /*009c*/ 	.word	0xffffffff


	//   ....[9]....
        /*00a0*/ 	.word	0xffffffff


	//   ....[10]....
        /*00a4*/ 	.word	0xffffffff


	//   ....[11]....
        /*00a8*/ 	.word	0xffffffff


	//   ....[12]....
        /*00ac*/ 	.word	0xffffffff


	//----- nvinfo : EIATTR_COOP_GROUP_INSTR_OFFSETS
	.align		4
.L_41:
        /*00b0*/ 	.byte	0x04, 0x28
        /*00b2*/ 	.short	(.L_43 - .L_42)


	//   ....[0]....
.L_42:
        /*00b4*/ 	.word	0x000000d0


	//   ....[1]....
        /*00b8*/ 	.word	0x00000540


	//   ....[2]....
        /*00bc*/ 	.word	0x00000760


	//   ....[3]....
        /*00c0*/ 	.word	0x00000900


	//   ....[4]....
        /*00c4*/ 	.word	0x00000a00


	//   ....[5]....
        /*00c8*/ 	.word	0x00000b50


	//   ....[6]....
        /*00cc*/ 	.word	0x00000df0


	//   ....[7]....
        /*00d0*/ 	.word	0x000024b0


	//   ....[8]....
        /*00d4*/ 	.word	0x00003380


	//   ....[9]....
        /*00d8*/ 	.word	0x00003850


	//   ....[10]....
        /*00dc*/ 	.word	0x00003880


	//   ....[11]....
        /*00e0*/ 	.word	0x000043c0


	//   ....[12]....
        /*00e4*/ 	.word	0x000045c0


	//----- nvinfo : EIATTR_VRC_CTA_INIT_COUNT
	.align		4
.L_43:
        /*00e8*/ 	.byte	0x02, 0x4a
        /*00ea*/ 	.byte	0x80
	.zero		1


	//----- nvinfo : EIATTR_SYSCALL_OFFSETS
	.align		4
        /*00ec*/ 	.byte	0x04, 0x46
        /*00ee*/ 	.short	(.L_45 - .L_44)


	//   ....[0]....
.L_44:
        /*00f0*/ 	.word	0x00006350


	//   ....[1]....
        /*00f4*/ 	.word	0x00006440


	//   ....[2]....
        /*00f8*/ 	.word	0x00006d90


	//   ....[3]....
        /*00fc*/ 	.word	0x00007a30


	//   ....[4]....
        /*0100*/ 	.word	0x000086a0


	//   ....[5]....
        /*0104*/ 	.word	0x00009300


	//----- nvinfo : EIATTR_MBARRIER_INSTR_OFFSETS
	.align		4
.L_45:
        /*0108*/ 	.byte	0x04, 0x39
        /*010a*/ 	.short	(.L_47 - .L_46)


	//   ....[0]....
.L_46:
        /*010c*/ 	.word	0x00000650
        /*0110*/ 	.word	0x000000ff
        /*0114*/ 	.word	0x00000000
        /*0118*/ 	.short	0x0100
        /*011a*/ 	.byte	0x04
	.zero		1


	//   ....[1]....
        /*011c*/ 	.word	0x00000660
        /*0120*/ 	.word	0x000000ff
        /*0124*/ 	.word	0x00000040
        /*0128*/ 	.short	0x0100
        /*012a*/ 	.byte	0x04
	.zero		1


	//   ....[2]....
        /*012c*/ 	.word	0x00000670
        /*0130*/ 	.word	0x000000ff
        /*0134*/ 	.word	0x00000008
        /*0138*/ 	.short	0x0100
        /*013a*/ 	.byte	0x04
	.zero		1


	//   ....[3]....
        /*013c*/ 	.word	0x00000680
        /*0140*/ 	.word	0x000000ff
        /*0144*/ 	.word	0x00000048
        /*0148*/ 	.short	0x0100
        /*014a*/ 	.byte	0x04
	.zero		1


	//   ....[4]....
        /*014c*/ 	.word	0x00000690
        /*0150*/ 	.word	0x000000ff
        /*0154*/ 	.word	0x00000010
        /*0158*/ 	.short	0x0100
        /*015a*/ 	.byte	0x04
	.zero		1


	//   ....[5]....
        /*015c*/ 	.word	0x000006a0
        /*0160*/ 	.word	0x000000ff
        /*0164*/ 	.word	0x00000050
        /*0168*/ 	.short	0x0100
        /*016a*/ 	.byte	0x04
	.zero		1


	//   ....[6]....
        /*016c*/ 	.word	0x000006b0
        /*0170*/ 	.word	0x000000ff
        /*0174*/ 	.word	0x00000018
        /*0178*/ 	.short	0x0100
        /*017a*/ 	.byte	0x04
	.zero		1


	//   ....[7]....
        /*017c*/ 	.word	0x000006c0
        /*0180*/ 	.word	0x000000ff
        /*0184*/ 	.word	0x00000058
        /*0188*/ 	.short	0x0100
        /*018a*/ 	.byte	0x04
	.zero		1


	//   ....[8]....
        /*018c*/ 	.word	0x000006d0
        /*0190*/ 	.word	0x000000ff
        /*0194*/ 	.word	0x00000020
        /*0198*/ 	.short	0x0100
        /*019a*/ 	.byte	0x04
	.zero		1


	//   ....[9]....
        /*019c*/ 	.word	0x000006e0
        /*01a0*/ 	.word	0x000000ff
        /*01a4*/ 	.word	0x00000060
        /*01a8*/ 	.short	0x0100
        /*01aa*/ 	.byte	0x04
	.zero		1


	//   ....[10]....
        /*01ac*/ 	.word	0x000006f0
        /*01b0*/ 	.word	0x000000ff
        /*01b4*/ 	.word	0x00000028
        /*01b8*/ 	.short	0x0100
        /*01ba*/ 	.byte	0x04
	.zero		1


	//   ....[11]....
        /*01bc*/ 	.word	0x00000700
        /*01c0*/ 	.word	0x000000ff
        /*01c4*/ 	.word	0x00000068
        /*01c8*/ 	.short	0x0100
        /*01ca*/ 	.byte	0x04
	.zero		1


	//   ....[12]....
        /*01cc*/ 	.word	0x00000710
        /*01d0*/ 	.word	0x000000ff
        /*01d4*/ 	.word	0x00000030
        /*01d8*/ 	.short	0x0100
        /*01da*/ 	.byte	0x04
	.zero		1


	//   ....[13]....
        /*01dc*/ 	.word	0x00000720
        /*01e0*/ 	.word	0x000000ff
        /*01e4*/ 	.word	0x00000070
        /*01e8*/ 	.short	0x0100
        /*01ea*/ 	.byte	0x04
	.zero		1


	//   ....[14]....
        /*01ec*/ 	.word	0x00000730
        /*01f0*/ 	.word	0x000000ff
        /*01f4*/ 	.word	0x00000038
        /*01f8*/ 	.short	0x0100
        /*01fa*/ 	.byte	0x04
	.zero		1


	//   ....[15]....
        /*01fc*/ 	.word	0x00000740
        /*0200*/ 	.word	0x000000ff
        /*0204*/ 	.word	0x00000078
        /*0208*/ 	.short	0x0100
        /*020a*/ 	.byte	0x04
	.zero		1


	//   ....[16]....
        /*020c*/ 	.word	0x00000870
        /*0210*/ 	.word	0x000000ff
        /*0214*/ 	.word	0x00000080
        /*0218*/ 	.short	0x0100
        /*021a*/ 	.byte	0x04
	.zero		1


	//   ....[17]....
        /*021c*/ 	.word	0x00000880
        /*0220*/ 	.word	0x000000ff
        /*0224*/ 	.word	0x000000a0
        /*0228*/ 	.short	0x0100
        /*022a*/ 	.byte	0x04
	.zero		1


	//   ....[18]....
        /*022c*/ 	.word	0x00000890
        /*0230*/ 	.word	0x000000ff
        /*0234*/ 	.word	0x00000088
        /*0238*/ 	.short	0x0100
        /*023a*/ 	.byte	0x04
	.zero		1


	//   ....[19]....
        /*023c*/ 	.word	0x000008a0
        /*0240*/ 	.word	0x000000ff
        /*0244*/ 	.word	0x000000a8
        /*0248*/ 	.short	0x0100
        /*024a*/ 	.byte	0x04
	.zero		1


	//   ....[20]....
        /*024c*/ 	.word	0x000008b0
        /*0250*/ 	.word	0x000000ff
        /*0254*/ 	.word	0x00000090
        /*0258*/ 	.short	0x0100
        /*025a*/ 	.byte	0x04
	.zero		1


	//   ....[21]....
        /*025c*/ 	.word	0x000008c0
        /*0260*/ 	.word	0x000000ff
        /*0264*/ 	.word	0x000000b0
        /*0268*/ 	.short	0x0100
        /*026a*/ 	.byte	0x04
	.zero		1


	//   ....[22]....
        /*026c*/ 	.word	0x000008d0
        /*0270*/ 	.word	0x000000ff
        /*0274*/ 	.word	0x00000098
        /*0278*/ 	.short	0x0100
        /*027a*/ 	.byte	0x04
	.zero		1


	//   ....[23]....
        /*027c*/ 	.word	0x000008e0
        /*0280*/ 	.word	0x000000ff
        /*0284*/ 	.word	0x000000b8
        /*0288*/ 	.short	0x0100
        /*028a*/ 	.byte	0x04
	.zero		1


	//   ....[24]....
        /*028c*/ 	.word	0x000009d0
        /*0290*/ 	.word	0x000000ff
        /*0294*/ 	.word	0x000000c0
        /*0298*/ 	.short	0x0100
        /*029a*/ 	.byte	0x04
	.zero		1


	//   ....[25]....
        /*029c*/ 	.word	0x000009e0
        /*02a0*/ 	.word	0x000000ff
        /*02a4*/ 	.word	0x000000c8
        /*02a8*/ 	.short	0x0100
        /*02aa*/ 	.byte	0x04
	.zero		1


	//   ....[26]....
        /*02ac*/ 	.word	0x00000b20
        /*02b0*/ 	.word	0x000000ff
        /*02b4*/ 	.word	0x000000d0
        /*02b8*/ 	.short	0x0100
        /*02ba*/ 	.byte	0x06
	.zero		1


	//   ....[27]....
        /*02bc*/ 	.word	0x00000b30
        /*02c0*/ 	.word	0x000000ff
        /*02c4*/ 	.word	0x000000d8
        /*02c8*/ 	.short	0x0100
        /*02ca*/ 	.byte	0x06
	.zero		1


	//   ....[28]....
        /*02cc*/ 	.word	0x00000c70
        /*02d0*/ 	.word	0x000000ff
        /*02d4*/ 	.word	0x000000e0
        /*02d8*/ 	.short	0x0100
        /*02da*/ 	.byte	0x04
	.zero		1


	//   ....[29]....
        /*02dc*/ 	.word	0x00000c80
        /*02e0*/ 	.word	0x000000ff
        /*02e4*/ 	.word	0x000000f0
        /*02e8*/ 	.short	0x0100
        /*02ea*/ 	.byte	0x04
	.zero		1


	//   ....[30]....
        /*02ec*/ 	.word	0x00000c90
        /*02f0*/ 	.word	0x000000ff
        /*02f4*/ 	.word	0x000000e8
        /*02f8*/ 	.short	0x0100
        /*02fa*/ 	.byte	0x04
	.zero		1


	//   ....[31]....
        /*02fc*/ 	.word	0x00000ca0
        /*0300*/ 	.word	0x000000ff
        /*0304*/ 	.word	0x000000f8
        /*0308*/ 	.short	0x0100
        /*030a*/ 	.byte	0x04
	.zero		1


	//   ....[32]....
        /*030c*/ 	.word	0x00000da0
        /*0310*/ 	.word	0x000000ff
        /*0314*/ 	.word	0x00000100
        /*0318*/ 	.short	0x0100
        /*031a*/ 	.byte	0x06
	.zero		1


	//   ....[33]....
        /*031c*/ 	.word	0x000018e0
        /*0320*/ 	.word	0x000000ff
        /*0324*/ 	.word	0x00000040
        /*0328*/ 	.short	0x010a
        /*032a*/ 	.byte	0x04
	.zero		1


	//   ....[34]....
        /*032c*/ 	.word	0x00001b60
        /*0330*/ 	.word	0x000000ff
        /*0334*/ 	.word	0x00000040
        /*0338*/ 	.short	0x010a
        /*033a*/ 	.byte	0x11
	.zero		1


	//   ....[35]....
        /*033c*/ 	.word	0x00001d10
        /*0340*/ 	.word	0x000000ff
        /*0344*/ 	.word	0x00000040
        /*0348*/ 	.short	0x010a
        /*034a*/ 	.byte	0x07
	.zero		1


	//   ....[36]....
        /*034c*/ 	.word	0x00001ee0
        /*0350*/ 	.word	0x000000ff
        /*0354*/ 	.word	0x000000c8
        /*0358*/ 	.short	0x0101
        /*035a*/ 	.byte	0x19
	.zero		1


	//   ....[37]....
        /*035c*/ 	.word	0x00001f10
        /*0360*/ 	.word	0x000000ff
        /*0364*/ 	.word	0x00000040
        /*0368*/ 	.short	0x010a
        /*036a*/ 	.byte	0x04
	.zero		1


	//   ....[38]....
        /*036c*/ 	.word	0x00002130
        /*0370*/ 	.word	0x000000ff
        /*0374*/ 	.word	0x00000040
        /*0378*/ 	.short	0x010a
        /*037a*/ 	.byte	0x11
	.zero		1


	//   ....[39]....
        /*037c*/ 	.word	0x000022e0
        /*0380*/ 	.word	0x000000ff
        /*0384*/ 	.word	0x00000040
        /*0388*/ 	.short	0x010a
        /*038a*/ 	.byte	0x07
	.zero		1


	//   ....[40]....
        /*038c*/ 	.word	0x000024c0
        /*0390*/ 	.word	0x000000ff
        /*0394*/ 	.word	0x000000d0
        /*0398*/ 	.short	0x010a
        /*039a*/ 	.byte	0x19
	.zero		1


	//   ....[41]....
        /*039c*/ 	.word	0x00002580
        /*03a0*/ 	.word	0x000000ff
        /*03a4*/ 	.word	0x00000000
        /*03a8*/ 	.short	0x0101
        /*03aa*/ 	.byte	0x04
	.zero		1


	//   ....[42]....
        /*03ac*/ 	.word	0x00002b80
        /*03b0*/ 	.word	0x000000ff
        /*03b4*/ 	.word	0x00000000
        /*03b8*/ 	.short	0x010a
        /*03ba*/ 	.byte	0x04
	.zero		1


	//   ....[43]....
        /*03bc*/ 	.word	0x00002c20
        /*03c0*/ 	.word	0x000000ff
        /*03c4*/ 	.word	0x00000000
        /*03c8*/ 	.short	0x010a
        /*03ca*/ 	.byte	0x05
	.zero		1


	//   ....[44]....
        /*03cc*/ 	.word	0x00002cc0
        /*03d0*/ 	.word	0x000000ff
        /*03d4*/ 	.word	0x00000000
        /*03d8*/ 	.short	0x010a
        /*03da*/ 	.byte	0x05
	.zero		1


	//   ....[45]....
        /*03dc*/ 	.word	0x00002d60
        /*03e0*/ 	.word	0x000000ff
        /*03e4*/ 	.word	0x00000000
        /*03e8*/ 	.short	0x010a
        /*03ea*/ 	.byte	0x05
	.zero		1


	//   ....[46]....
        /*03ec*/ 	.word	0x00002e00
        /*03f0*/ 	.word	0x000000ff
        /*03f4*/ 	.word	0x00000000
        /*03f8*/ 	.short	0x010a
        /*03fa*/ 	.byte	0x05
	.zero		1


	//   ....[47]....
        /*03fc*/ 	.word	0x00002ea0
        /*0400*/ 	.word	0x000000ff
        /*0404*/ 	.word	0x00000000
        /*0408*/ 	.short	0x010a
        /*040a*/ 	.byte	0x05
	.zero		1


	//   ....[48]....
        /*040c*/ 	.word	0x00002f40
        /*0410*/ 	.word	0x000000ff
        /*0414*/ 	.word	0x00000000
        /*0418*/ 	.short	0x010a
        /*041a*/ 	.byte	0x05
	.zero		1


	//   ....[49]....
        /*041c*/ 	.word	0x00002ff0
        /*0420*/ 	.word	0x00000000
        /*0424*/ 	.word	0x00000000
        /*0428*/ 	.short	0x010a
        /*042a*/ 	.byte	0xff
	.zero		1


	//   ....[50]....
        /*042c*/ 	.word	0x00003140
        /*0430*/ 	.word	0x000000ff
        /*0434*/ 	.word	0x000000d8
        /*0438*/ 	.short	0x010a
        /*043a*/ 	.byte	0x04
	.zero		1


	//   ....[51]....
        /*043c*/ 	.word	0x000031e0
        /*0440*/ 	.word	0x000000ff
        /*0444*/ 	.word	0x000000d0
        /*0448*/ 	.short	0x010a
        /*044a*/ 	.byte	0x04
	.zero		1


	//   ....[52]....
        /*044c*/ 	.word	0x00003280
        /*0450*/ 	.word	0x000000ff
        /*0454*/ 	.word	0x00000000
        /*0458*/ 	.short	0x0101
        /*045a*/ 	.byte	0x05
	.zero		1


	//   ....[53]....
        /*045c*/ 	.word	0x000032c0
        /*0460*/ 	.word	0x000000ff
        /*0464*/ 	.word	0x000000d8
        /*0468*/ 	.short	0x0106
        /*046a*/ 	.byte	0x04
	.zero		1


	//   ....[54]....
        /*046c*/ 	.word	0x00003300
        /*0470*/ 	.word	0x00000000
        /*0474*/ 	.word	0x000000d8
        /*0478*/ 	.short	0x010a
        /*047a*/ 	.byte	0xff
	.zero		1


	//   ....[55]....
        /*047c*/ 	.word	0x00003550
        /*0480*/ 	.word	0x000000ff
        /*0484*/ 	.word	0x00000008
        /*0488*/ 	.short	0x010a
        /*048a*/ 	.byte	0x05
	.zero		1


	//   ....[56]....
        /*048c*/ 	.word	0x00003570
        /*0490*/ 	.word	0x000000ff
        /*0494*/ 	.word	0x00000008
        /*0498*/ 	.short	0x010a
        /*049a*/ 	.byte	0x05
	.zero		1


	//   ....[57]....
        /*049c*/ 	.word	0x00003700
        /*04a0*/ 	.word	0x000000ff
        /*04a4*/ 	.word	0x00000008
        /*04a8*/ 	.short	0x010a
        /*04aa*/ 	.byte	0x05
	.zero		1


	//   ....[58]....
        /*04ac*/ 	.word	0x00003720
        /*04b0*/ 	.word	0x000000ff
        /*04b4*/ 	.word	0x00000008
        /*04b8*/ 	.short	0x010a
        /*04ba*/ 	.byte	0x05
	.zero		1


	//   ....[59]....
        /*04bc*/ 	.word	0x000037e0
        /*04c0*/ 	.word	0x000000ff
        /*04c4*/ 	.word	0x00000000
        /*04c8*/ 	.short	0x0101
        /*04ca*/ 	.byte	0x04
	.zero		1


	//   ....[60]....
        /*04cc*/ 	.word	0x00003b60
        /*04d0*/ 	.word	0x000000ff
        /*04d4*/ 	.word	0x000000d0
        /*04d8*/ 	.short	0x010a
        /*04da*/ 	.byte	0x14
	.zero		1


	//   ....[61]....
        /*04dc*/ 	.word	0x00003c00
        /*04e0*/ 	.word	0x000000ff
        /*04e4*/ 	.word	0x00000000
        /*04e8*/ 	.short	0x0101
        /*04ea*/ 	.byte	0x22
	.zero		1


	//   ....[62]....
        /*04ec*/ 	.word	0x00003c40
        /*04f0*/ 	.word	0x000000ff
        /*04f4*/ 	.word	0x000000f0
        /*04f8*/ 	.short	0x010a
        /*04fa*/ 	.byte	0x19
	.zero		1


	//   ....[63]....
        /*04fc*/ 	.word	0x00003ce0
        /*0500*/ 	.word	0x000000ff
        /*0504*/ 	.word	0x00000000
        /*0508*/ 	.short	0x010a
        /*050a*/ 	.byte	0x04
	.zero		1


	//   ....[64]....
        /*050c*/ 	.word	0x00003d30
        /*0510*/ 	.word	0x000000ff
        /*0514*/ 	.word	0x00000000
        /*0518*/ 	.short	0x010a
        /*051a*/ 	.byte	0x12
	.zero		1


	//   ....[65]....
        /*051c*/ 	.word	0x00003e80
        /*0520*/ 	.word	0x000000ff
        /*0524*/ 	.word	0x00000000
        /*0528*/ 	.short	0x010a
        /*052a*/ 	.byte	0x05
	.zero		1


	//   ....[66]....
        /*052c*/ 	.word	0x000041b0
        /*0530*/ 	.word	0x000000ff
        /*0534*/ 	.word	0x00000000
        /*0538*/ 	.short	0x010a
        /*053a*/ 	.byte	0x04
	.zero		1


	//   ....[67]....
        /*053c*/ 	.word	0x00004250
        /*0540*/ 	.word	0x00000000
        /*0544*/ 	.word	0x00000000
        /*0548*/ 	.short	0x010a
        /*054a*/ 	.byte	0xff
	.zero		1


	//   ....[68]....
        /*054c*/ 	.word	0x00004290
        /*0550*/ 	.word	0x00000000
        /*0554*/ 	.word	0x00000000
        /*0558*/ 	.short	0x010a
        /*055a*/ 	.byte	0xff
	.zero		1


	//   ....[69]....
        /*055c*/ 	.word	0x00004300
        /*0560*/ 	.word	0x000000ff
        /*0564*/ 	.word	0x00000000
        /*0568*/ 	.short	0x0101
        /*056a*/ 	.byte	0x04
	.zero		1


	//   ....[70]....
        /*056c*/ 	.word	0x00004340
        /*0570*/ 	.word	0x000000ff
        /*0574*/ 	.word	0x00000100
        /*0578*/ 	.short	0x010a
        /*057a*/ 	.byte	0x14
	.zero		1


	//   ....[71]....
        /*057c*/ 	.word	0x000043b0
        /*0580*/ 	.word	0x000000ff
        /*0584*/ 	.word	0x00000000
        /*0588*/ 	.short	0x0101
        /*058a*/ 	.byte	0x04
	.zero		1


	//   ....[72]....
        /*058c*/ 	.word	0x000048f0
        /*0590*/ 	.word	0x000000ff
        /*0594*/ 	.word	0x000000d0
        /*0598*/ 	.short	0x010a
        /*059a*/ 	.byte	0x1f
	.zero		1


	//   ....[73]....
        /*059c*/ 	.word	0x00004990
        /*05a0*/ 	.word	0x000000ff
        /*05a4*/ 	.word	0x00000000
        /*05a8*/ 	.short	0x0101
        /*05aa*/ 	.byte	0x31
	.zero		1


	//   ....[74]....
        /*05ac*/ 	.word	0x00004ee0
        /*05b0*/ 	.word	0x000000ff
        /*05b4*/ 	.word	0x000000c8
        /*05b8*/ 	.short	0x010a
        /*05ba*/ 	.byte	0x1f
	.zero		1


	//   ....[75]....
        /*05bc*/ 	.word	0x00005080
        /*05c0*/ 	.word	0x000000ff
        /*05c4*/ 	.word	0x000000a0
        /*05c8*/ 	.short	0x010a
        /*05ca*/ 	.byte	0x1f
	.zero		1


	//   ....[76]....
        /*05cc*/ 	.word	0x000052a0
        /*05d0*/ 	.word	0x000000ff
        /*05d4*/ 	.word	0x00000080
        /*05d8*/ 	.short	0x010b
        /*05da*/ 	.byte	0x1f
	.zero		1


	//   ....[77]....
        /*05dc*/ 	.word	0x000052b0
        /*05e0*/ 	.word	0x000000ff
        /*05e4*/ 	.word	0x00000000
        /*05e8*/ 	.short	0x0101
        /*05ea*/ 	.byte	0x37
	.zero		1


	//   ....[78]....
        /*05ec*/ 	.word	0x000052c0
        /*05f0*/ 	.word	0x000000ff
        /*05f4*/ 	.word	0x000000a8
        /*05f8*/ 	.short	0x010a
        /*05fa*/ 	.byte	0x1f
	.zero		1


	//   ....[79]....
        /*05fc*/ 	.word	0x00005420
        /*0600*/ 	.word	0x000000ff
        /*0604*/ 	.word	0x00000088
        /*0608*/ 	.short	0x010b
        /*060a*/ 	.byte	0x1f
	.zero		1


	//   ....[80]....
        /*060c*/ 	.word	0x00005430
        /*0610*/ 	.word	0x000000ff
        /*0614*/ 	.word	0x00000000
        /*0618*/ 	.short	0x0101
        /*061a*/ 	.byte	0x36
	.zero		1


	//   ....[81]....
        /*061c*/ 	.word	0x00005440
        /*0620*/ 	.word	0x000000ff
        /*0624*/ 	.word	0x000000b0
        /*0628*/ 	.short	0x010a
        /*062a*/ 	.byte	0x1f
	.zero		1


	//   ....[82]....
        /*062c*/ 	.word	0x000055c0
        /*0630*/ 	.word	0x000000ff
        /*0634*/ 	.word	0x00000090
        /*0638*/ 	.short	0x010b
        /*063a*/ 	.byte	0x1f
	.zero		1


	//   ....[83]....
        /*063c*/ 	.word	0x000055d0
        /*0640*/ 	.word	0x000000ff
        /*0644*/ 	.word	0x00000000
        /*0648*/ 	.short	0x0101
        /*064a*/ 	.byte	0x35
	.zero		1


	//   ....[84]....
        /*064c*/ 	.word	0x000055e0
        /*0650*/ 	.word	0x000000ff
        /*0654*/ 	.word	0x000000b8
        /*0658*/ 	.short	0x010a
        /*065a*/ 	.byte	0x1f
	.zero		1


	//   ....[85]....
        /*065c*/ 	.word	0x000057b0
        /*0660*/ 	.word	0x000000ff
        /*0664*/ 	.word	0x00000098
        /*0668*/ 	.short	0x010b
        /*066a*/ 	.byte	0x1f
	.zero		1


	//   ....[86]....
        /*066c*/ 	.word	0x000057c0
        /*0670*/ 	.word	0x000000ff
        /*0674*/ 	.word	0x00000000
        /*0678*/ 	.short	0x0101
        /*067a*/ 	.byte	0x32
	.zero		1


	//   ....[87]....
        /*067c*/ 	.word	0x000057f0
        /*0680*/ 	.word	0x000000ff
        /*0684*/ 	.word	0x000000a0
        /*0688*/ 	.short	0x010a
        /*068a*/ 	.byte	0x1f
	.zero		1


	//   ....[88]....
        /*068c*/ 	.word	0x00005810
        /*0690*/ 	.word	0x000000ff
        /*0694*/ 	.word	0x000000a8
        /*0698*/ 	.short	0x010a
        /*069a*/ 	.byte	0x1f
	.zero		1


	//   ....[89]....
        /*069c*/ 	.word	0x00005830
        /*06a0*/ 	.word	0x000000ff
        /*06a4*/ 	.word	0x000000b0
        /*06a8*/ 	.short	0x010a
        /*06aa*/ 	.byte	0x1f
	.zero		1


	//   ....[90]....
        /*06ac*/ 	.word	0x00005870
        /*06b0*/ 	.word	0x00000000
        /*06b4*/ 	.word	0x000000b8
        /*06b8*/ 	.short	0x010a
        /*06ba*/ 	.byte	0xff
	.zero		1


	//   ....[91]....
        /*06bc*/ 	.word	0x00005bf0
        /*06c0*/ 	.word	0x000000ff
        /*06c4*/ 	.word	0x000000d0
        /*06c8*/ 	.short	0x010a
        /*06ca*/ 	.byte	0x31
	.zero		1


	//   ....[92]....
        /*06cc*/ 	.word	0x00005cc0
        /*06d0*/ 	.word	0x000000ff
        /*06d4*/ 	.word	0x00000000
        /*06d8*/ 	.short	0x0101
        /*06da*/ 	.byte	0x04
	.zero		1


	//   ....[93]....
        /*06dc*/ 	.word	0x00006930
        /*06e0*/ 	.word	0x000000ff
        /*06e4*/ 	.word	0x00000080
        /*06e8*/ 	.short	0x010a
        /*06ea*/ 	.byte	0x31
	.zero		1


	//   ....[94]....
        /*06ec*/ 	.word	0x000069c0
        /*06f0*/ 	.word	0x00000069
        /*06f4*/ 	.word	0x000000e0
        /*06f8*/ 	.short	0x010a
        /*06fa*/ 	.byte	0xff
	.zero		1


	//   ....[95]....
        /*06fc*/ 	.word	0x00006b80
        /*0700*/ 	.word	0x000000ff
        /*0704*/ 	.word	0x00000080
        /*0708*/ 	.short	0x010a
        /*070a*/ 	.byte	0x31
	.zero		1


	//   ....[96]....
        /*070c*/ 	.word	0x00006c70
        /*0710*/ 	.word	0x00000069
        /*0714*/ 	.word	0x000000e0
        /*0718*/ 	.short	0x010a
        /*071a*/ 	.byte	0xff
	.zero		1


	//   ....[97]....
        /*071c*/ 	.word	0x00007760
        /*0720*/ 	.word	0x00000000
        /*0724*/ 	.word	0x00000000
        /*0728*/ 	.short	0x0101
        /*072a*/ 	.byte	0xff
	.zero		1


	//   ....[98]....
        /*072c*/ 	.word	0x00007770
        /*0730*/ 	.word	0x00000003
        /*0734*/ 	.word	0x00000080
        /*0738*/ 	.short	0x010a
        /*073a*/ 	.byte	0xff
	.zero		1


	//   ....[99]....
        /*073c*/ 	.word	0x00007850
        /*0740*/ 	.word	0x00000003
        /*0744*/ 	.word	0x00000080
        /*0748*/ 	.short	0x010a
        /*074a*/ 	.byte	0xff
	.zero		1


	//   ....[100]....
        /*074c*/ 	.word	0x000083d0
        /*0750*/ 	.word	0x00000070
        /*0754*/ 	.word	0x00000000
        /*0758*/ 	.short	0x0101
        /*075a*/ 	.byte	0xff
	.zero		1


	//   ....[101]....
        /*075c*/ 	.word	0x000083f0
        /*0760*/ 	.word	0x00000046
        /*0764*/ 	.word	0x00000080
        /*0768*/ 	.short	0x010a
        /*076a*/ 	.byte	0xff
	.zero		1


	//   ....[102]....
        /*076c*/ 	.word	0x000084c0
        /*0770*/ 	.word	0x00000046
        /*0774*/ 	.word	0x00000080
        /*0778*/ 	.short	0x010a
        /*077a*/ 	.byte	0xff
	.zero		1


	//   ....[103]....
        /*077c*/ 	.word	0x00009030
        /*0780*/ 	.word	0x00000046
        /*0784*/ 	.word	0x00000000
        /*0788*/ 	.short	0x0101
        /*078a*/ 	.byte	0xff
	.zero		1


	//   ....[104]....
        /*078c*/ 	.word	0x00009050
        /*0790*/ 	.word	0x00000045
        /*0794*/ 	.word	0x00000080
        /*0798*/ 	.short	0x010a
        /*079a*/ 	.byte	0xff
	.zero		1


	//   ....[105]....
        /*079c*/ 	.word	0x00009120
        /*07a0*/ 	.word	0x00000045
        /*07a4*/ 	.word	0x00000080
        /*07a8*/ 	.short	0x010a
        /*07aa*/ 	.byte	0xff
	.zero		1


	//   ....[106]....
        /*07ac*/ 	.word	0x000093f0
        /*07b0*/ 	.word	0x00000069
        /*07b4*/ 	.word	0x00000000
        /*07b8*/ 	.short	0x0101
        /*07ba*/ 	.byte	0xff
	.zero		1


	//   ....[107]....
        /*07bc*/ 	.word	0x00009ce0
        /*07c0*/ 	.word	0x00000002
        /*07c4*/ 	.word	0x00000000
        /*07c8*/ 	.short	0x0101
        /*07ca*/ 	.byte	0xff
	.zero		1


	//   ....[108]....
        /*07cc*/ 	.word	0x00009f60
        /*07d0*/ 	.word	0x000000ff
        /*07d4*/ 	.word	0x00000000
        /*07d8*/ 	.short	0x0101
        /*07da*/ 	.byte	0x04
	.zero		1


	//   ....[109]....
        /*07dc*/ 	.word	0x00009f90
        /*07e0*/ 	.word	0x00000000
        /*07e4*/ 	.word	0x00000040
        /*07e8*/ 	.short	0x010a
        /*07ea*/ 	.byte	0xff
	.zero		1


	//   ....[110]....
        /*07ec*/ 	.word	0x00009ff0
        /*07f0*/ 	.word	0x00000000
        /*07f4*/ 	.word	0x00000040
        /*07f8*/ 	.short	0x010a
        /*07fa*/ 	.byte	0xff
	.zero		1


	//   ....[111]....
        /*07fc*/ 	.word	0x0000a050
        /*0800*/ 	.word	0x00000000
        /*0804*/ 	.word	0x000000d0
        /*0808*/ 	.short	0x010a
        /*080a*/ 	.byte	0xff
	.zero		1


	//   ....[112]....
        /*080c*/ 	.word	0x0000a0b0
        /*0810*/ 	.word	0x00000000
        /*0814*/ 	.word	0x00000000
        /*0818*/ 	.short	0x010a
        /*081a*/ 	.byte	0xff
	.zero		1


	//   ....[113]....
        /*081c*/ 	.word	0x0000a110
        /*0820*/ 	.word	0x00000000
        /*0824*/ 	.word	0x00000000
        /*0828*/ 	.short	0x010a
        /*082a*/ 	.byte	0xff
	.zero		1


	//   ....[114]....
        /*082c*/ 	.word	0x0000a170
        /*0830*/ 	.word	0x00000000
        /*0834*/ 	.word	0x00000000
        /*0838*/ 	.short	0x010a
        /*083a*/ 	.byte	0xff
	.zero		1


	//   ....[115]....
        /*083c*/ 	.word	0x0000a1d0
        /*0840*/ 	.word	0x00000000
        /*0844*/ 	.word	0x00000000
        /*0848*/ 	.short	0x010a
        /*084a*/ 	.byte	0xff
	.zero		1


	//   ....[116]....
        /*084c*/ 	.word	0x0000a230
        /*0850*/ 	.word	0x00000000
        /*0854*/ 	.word	0x00000000
        /*0858*/ 	.short	0x010a
        /*085a*/ 	.byte	0xff
	.zero		1


	//   ....[117]....
        /*085c*/ 	.word	0x0000a290
        /*0860*/ 	.word	0x00000000
        /*0864*/ 	.word	0x00000000
        /*0868*/ 	.short	0x010a
        /*086a*/ 	.byte	0xff
	.zero		1


	//   ....[118]....
        /*086c*/ 	.word	0x0000a2f0
        /*0870*/ 	.word	0x00000000
        /*0874*/ 	.word	0x00000000
        /*0878*/ 	.short	0x010a
        /*087a*/ 	.byte	0xff
	.zero		1


	//   ....[119]....
        /*087c*/ 	.word	0x0000a350
        /*0880*/ 	.word	0x00000004
        /*0884*/ 	.word	0x000000d8
        /*0888*/ 	.short	0x010a
        /*088a*/ 	.byte	0xff
	.zero		1


	//   ....[120]....
        /*088c*/ 	.word	0x0000a3b0
        /*0890*/ 	.word	0x00000004
        /*0894*/ 	.word	0x000000d0
        /*0898*/ 	.short	0x010a
        /*089a*/ 	.byte	0xff
	.zero		1


	//   ....[121]....
        /*089c*/ 	.word	0x0000a410
        /*08a0*/ 	.word	0x00000005
        /*08a4*/ 	.word	0x00000008
        /*08a8*/ 	.short	0x010a
        /*08aa*/ 	.byte	0xff
	.zero		1


	//   ....[122]....
        /*08ac*/ 	.word	0x0000a4f0
        /*08b0*/ 	.word	0x00000003
        /*08b4*/ 	.word	0x00000008
        /*08b8*/ 	.short	0x010a
        /*08ba*/ 	.byte	0xff
	.zero		1


	//   ....[123]....
        /*08bc*/ 	.word	0x0000a550
        /*08c0*/ 	.word	0x00000004
        /*08c4*/ 	.word	0x000000d0
        /*08c8*/ 	.short	0x010a
        /*08ca*/ 	.byte	0xff
	.zero		1


	//   ....[124]....
        /*08cc*/ 	.word	0x0000a5b0
        /*08d0*/ 	.word	0x00000004
        /*08d4*/ 	.word	0x000000f0
        /*08d8*/ 	.short	0x010a
        /*08da*/ 	.byte	0xff
	.zero		1


	//   ....[125]....
        /*08dc*/ 	.word	0x0000a610
        /*08e0*/ 	.word	0x00000004
        /*08e4*/ 	.word	0x00000000
        /*08e8*/ 	.short	0x010a
        /*08ea*/ 	.byte	0xff
	.zero		1


	//   ....[126]....
        /*08ec*/ 	.word	0x0000a670
        /*08f0*/ 	.word	0x00000000
        /*08f4*/ 	.word	0x00000000
        /*08f8*/ 	.short	0x010a
        /*08fa*/ 	.byte	0xff
	.zero		1


	//   ....[127]....
        /*08fc*/ 	.word	0x0000a6d0
        /*0900*/ 	.word	0x00000000
        /*0904*/ 	.word	0x00000100
        /*0908*/ 	.short	0x010a
        /*090a*/ 	.byte	0xff
	.zero		1


	//   ....[128]....
        /*090c*/ 	.word	0x0000a730
        /*0910*/ 	.word	0x00000002
        /*0914*/ 	.word	0x000000d0
        /*0918*/ 	.short	0x010a
        /*091a*/ 	.byte	0xff
	.zero		1


	//   ....[129]....
        /*091c*/ 	.word	0x0000a790
        /*0920*/ 	.word	0x00000002
        /*0924*/ 	.word	0x000000c8
        /*0928*/ 	.short	0x010a
        /*092a*/ 	.byte	0xff
	.zero		1


	//   ....[130]....
        /*092c*/ 	.word	0x0000a7f0
        /*0930*/ 	.word	0x00000003
        /*0934*/ 	.word	0x000000a0
        /*0938*/ 	.short	0x010a
        /*093a*/ 	.byte	0xff
	.zero		1


	//   ....[131]....
        /*093c*/ 	.word	0x0000a850
        /*0940*/ 	.word	0x00000003
        /*0944*/ 	.word	0x000000a8
        /*0948*/ 	.short	0x010a
        /*094a*/ 	.byte	0xff
	.zero		1


	//   ....[132]....
        /*094c*/ 	.word	0x0000a8b0
        /*0950*/ 	.word	0x00000003
        /*0954*/ 	.word	0x000000b0
        /*0958*/ 	.short	0x010a
        /*095a*/ 	.byte	0xff
	.zero		1


	//   ....[133]....
        /*095c*/ 	.word	0x0000a910
        /*0960*/ 	.word	0x00000003
        /*0964*/ 	.word	0x000000b8
        /*0968*/ 	.short	0x010a
        /*096a*/ 	.byte	0xff
	.zero		1


	//   ....[134]....
        /*096c*/ 	.word	0x0000a970
        /*0970*/ 	.word	0x00000000
        /*0974*/ 	.word	0x000000a0
        /*0978*/ 	.short	0x010a
        /*097a*/ 	.byte	0xff
	.zero		1


	//   ....[135]....
        /*097c*/ 	.word	0x0000a9d0
        /*0980*/ 	.word	0x00000000
        /*0984*/ 	.word	0x000000a8
        /*0988*/ 	.short	0x010a
        /*098a*/ 	.byte	0xff
	.zero		1


	//   ....[136]....
        /*098c*/ 	.word	0x0000aa30
        /*0990*/ 	.word	0x00000000
        /*0994*/ 	.word	0x000000b0
        /*0998*/ 	.short	0x010a
        /*099a*/ 	.byte	0xff
	.zero		1


	//   ....[137]....
        /*099c*/ 	.word	0x0000aa90
        /*09a0*/ 	.word	0x00000000
        /*09a4*/ 	.word	0x000000d0
        /*09a8*/ 	.short	0x010a
        /*09aa*/ 	.byte	0xff
	.zero		1


	//   ....[138]....
        /*09ac*/ 	.word	0x0000aaf0
        /*09b0*/ 	.word	0x00000002
        /*09b4*/ 	.word	0x00000080
        /*09b8*/ 	.short	0x010a
        /*09ba*/ 	.byte	0xff
	.zero		1


	//   ....[139]....
        /*09bc*/ 	.word	0x0000ab40
        /*09c0*/ 	.word	0x00000069
        /*09c4*/ 	.word	0x000000e0
        /*09c8*/ 	.short	0x010a
        /*09ca*/ 	.byte	0xff
	.zero		1


	//   ....[140]....
        /*09cc*/ 	.word	0x0000ab90
        /*09d0*/ 	.word	0x00000003
        /*09d4*/ 	.word	0x00000080
        /*09d8*/ 	.short	0x010a
        /*09da*/ 	.byte	0xff
	.zero		1


	//   ....[141]....
        /*09dc*/ 	.word	0x0000abe0
        /*09e0*/ 	.word	0x00000046
        /*09e4*/ 	.word	0x00000080
        /*09e8*/ 	.short	0x010a
        /*09ea*/ 	.byte	0xff
	.zero		1


	//   ....[142]....
        /*09ec*/ 	.word	0x0000ac30
        /*09f0*/ 	.word	0x00000045
        /*09f4*/ 	.word	0x00000080
        /*09f8*/ 	.short	0x010a
        /*09fa*/ 	.byte	0xff
	.zero		1


	//----- nvinfo : EIATTR_NUM_MBARRIERS
	.align		4
.L_47:
        /*09fc*/ 	.byte	0x03, 0x38
        /*09fe*/ 	.short	0x0021


	//----- nvinfo : EIATTR_EXIT_INSTR_OFFSETS
	.align		4
        /*0a00*/ 	.byte	0x04, 0x1c
        /*0a02*/ 	.short	(.L_49 - .L_48)


	//   ....[0]....
.L_48:
        /*0a04*/ 	.word	0x00003020


	//   ....[1]....
        /*0a08*/ 	.word	0x000032d0


	//   ....[2]....
        /*0a0c*/ 	.word	0x00003330


	//   ....[3]....
        /*0a10*/ 	.word	0x000045d0


	//   ....[4]....
        /*0a14*/ 	.word	0x000058a0


	//   ....[5]....
        /*0a18*/ 	.word	0x000058e0


	//   ....[6]....
        /*0a1c*/ 	.word	0x00009e40


	//   ....[7]....
        /*0a20*/ 	.word	0x00009ec0


	//   ....[8]....
        /*0a24*/ 	.word	0x00009ef0


	//   ....[9]....
        /*0a28*/ 	.word	0x00009f70


	//----- nvinfo : EIATTR_MAX_THREADS
	.align		4
.L_49:
        /*0a2c*/ 	.byte	0x04, 0x05
        /*0a2e*/ 	.short	(.L_51 - .L_50)
.L_50:
        /*0a30*/ 	.word	0x00000100
        /*0a34*/ 	.word	0x00000001
        /*0a38*/ 	.word	0x00000001


	//----- nvinfo : EIATTR_CRS_STACK_SIZE
	.align		4
.L_51:
        /*0a3c*/ 	.byte	0x04, 0x1e
        /*0a3e*/ 	.short	(.L_53 - .L_52)
.L_52:
        /*0a40*/ 	.word	0x00000000


	//----- nvinfo : EIATTR_CBANK_PARAM_SIZE
	.align		4
.L_53:
        /*0a44*/ 	.byte	0x03, 0x19
        /*0a46*/ 	.short	0x0800


	//----- nvinfo : EIATTR_PARAM_CBANK
	.align		4
        /*0a48*/ 	.byte	0x04, 0x0a
        /*0a4a*/ 	.short	(.L_55 - .L_54)
	.align		4
.L_54:
        /*0a4c*/ 	.word	index@(.nv.constant0._ZN7cutlass13device_kernelINS_4conv6kernel13ConvUniversalINS1_16ConvProblemShapeILNS1_8OperatorE1ELi2EEENS1_10collective14CollectiveConvINS1_47MainloopSm100TmaUmmaWarpSpecializedImplicitGemmILS5_1ELi8ELi2ELi1ELi2EN4cute5tupleIJNSA_1CILi2EEENSC_ILi1EEESE_EEEEENSB_IJNSC_ILi256EEENSC_ILi128EEENSB_IJNSC_ILi64EEEEEEEEENS_6half_tESM_NSA_8TiledMMAINSA_8MMA_AtomIJNSA_26SM100_MMA_F16BF16_2x1SM_SSISM_SM_fLi256ELi128ELNSA_4UMMA5MajorE0ELSR_1ELNSQ_7ScaleInE0ELSS_0EEEEEENSA_6LayoutINSB_IJSE_SE_SE_EEENSB_IJNSC_ILi0EEESX_SX_EEEEENSB_IJNSA_10UnderscoreES10_S10_EEEEENS7_6detail27Sm100ImplicitGemmTileTraitsINSA_25SM100_TMA_2SM_LOAD_IM2COLENSA_14ComposedLayoutINSA_7SwizzleILi3ELi4ELi3EEENSA_18smem_ptr_flag_bitsILi16EEENSV_INSB_IJNSC_ILi8EEESJ_EEENSB_IJSJ_SE_EEEEEEEvEENS14_INSA_18SM100_TMA_2SM_LOADENS16_IS18_S1A_NSV_INSB_IJSJ_S1B_EEENSB_IJSE_SJ_EEEEEEEvEEEENS_8epilogue10collective18CollectiveEpilogueINS1O_23Sm100TmaWarpSpecializedILi4ELi2ELi32ELb1ELb0EEEJNSB_IJSI_SI_SK_EEENSB_IJNSV_ISI_SE_EENSV_INSC_ILi32EEESE_EEEEESM_NSB_IJNSB_IJlllEEESE_SX_EEESM_S1Z_NS1O_6fusion15FusionCallbacksIS1S_NS20_17LinearCombinationISM_fSM_fLNS_15FloatRoundStyleE2EEES1T_S1X_JEEENSA_5SM1004TMEM4LOAD26SM100_TMEM_LOAD_32dp32b32xENSA_20SM90_TMA_LOAD_IM2COLENS16_INS17_ILi2ELi4ELi3EEES1A_NSV_INSB_IJS1B_S1V_EEENSB_IJS1V_SE_EEEEEEENSA_39AutoVectorizingCopyWithAssumedAlignmentILi128EEENSA_21SM90_TMA_STORE_IM2COLES2F_S2H_S2H_EEEvvEEEEvNT_6ParamsE)
        /*0a50*/ 	.short	0x0380
        /*0a52*/ 	.short	0x0800


	//----- nvinfo : EIATTR_SW_WAR
	.align		4
.L_55:
        /*0a54*/ 	.byte	0x04, 0x36
        /*0a56*/ 	.short	(.L_57 - .L_56)
.L_56:
        /*0a58*/ 	.word	0x00000008
.L_57:


//--------------------- .nv.callgraph             --------------------------
	.section	.nv.callgraph,"",@"SHT_CUDA_CALLGRAPH"
	.align	4
	.sectionentsize	8
	.align		4
        /*0000*/ 	.word	0x00000000
	.align		4
        /*0004*/ 	.word	0xffffffff
	.align		4
        /*0008*/ 	.word	index@(_ZN7cutlass13device_kernelINS_4conv6kernel13ConvUniversalINS1_16ConvProblemShapeILNS1_8OperatorE1ELi2EEENS1_10collective14CollectiveConvINS1_47MainloopSm100TmaUmmaWarpSpecializedImplicitGemmILS5_1ELi8ELi2ELi1ELi2EN4cute5tupleIJNSA_1CILi2EEENSC_ILi1EEESE_EEEEENSB_IJNSC_ILi256EEENSC_ILi128EEENSB_IJNSC_ILi64EEEEEEEEENS_6half_tESM_NSA_8TiledMMAINSA_8MMA_AtomIJNSA_26SM100_MMA_F16BF16_2x1SM_SSISM_SM_fLi256ELi128ELNSA_4UMMA5MajorE0ELSR_1ELNSQ_7ScaleInE0ELSS_0EEEEEENSA_6LayoutINSB_IJSE_SE_SE_EEENSB_IJNSC_ILi0EEESX_SX_EEEEENSB_IJNSA_10UnderscoreES10_S10_EEEEENS7_6detail27Sm100ImplicitGemmTileTraitsINSA_25SM100_TMA_2SM_LOAD_IM2COLENSA_14ComposedLayoutINSA_7SwizzleILi3ELi4ELi3EEENSA_18smem_ptr_flag_bitsILi16EEENSV_INSB_IJNSC_ILi8EEESJ_EEENSB_IJSJ_SE_EEEEEEEvEENS14_INSA_18SM100_TMA_2SM_LOADENS16_IS18_S1A_NSV_INSB_IJSJ_S1B_EEENSB_IJSE_SJ_EEEEEEEvEEEENS_8epilogue10collective18CollectiveEpilogueINS1O_23Sm100TmaWarpSpecializedILi4ELi2ELi32ELb1ELb0EEEJNSB_IJSI_SI_SK_EEENSB_IJNSV_ISI_SE_EENSV_INSC_ILi32EEESE_EEEEESM_NSB_IJNSB_IJlllEEESE_SX_EEESM_S1Z_NS1O_6fusion15FusionCallbacksIS1S_NS20_17LinearCombinationISM_fSM_fLNS_15FloatRoundStyleE2EEES1T_S1X_JEEENSA_5SM1004TMEM4LOAD26SM100_TMEM_LOAD_32dp32b32xENSA_20SM90_TMA_LOAD_IM2COLENS16_INS17_ILi2ELi4ELi3EEES1A_NSV_INSB_IJS1B_S1V_EEENSB_IJS1V_SE_EEEEEEENSA_39AutoVectorizingCopyWithAssumedAlignmentILi128EEENSA_21SM90_TMA_STORE_IM2COLES2F_S2H_S2H_EEEvvEEEEvNT_6ParamsE)
	.align		4
        /*000c*/ 	.word	index@(__assertfail)
	.align		4
        /*0010*/ 	.word	0x00000000
	.align		4
        /*0014*/ 	.word	0xfffffffe
	.align		4
        /*0018*/ 	.word	0x00000000
	.align		4
        /*001c*/ 	.word	0xfffffffd
	.align		4
        /*0020*/ 	.word	0x00000000
	.align		4
        /*0024*/ 	.word	0xfffffffc


//--------------------- .nv.constant4             --------------------------
	.section	.nv.constant4,"a",@progbits
	.align	8
	.align		8
.nv.constant4:
        /*0000*/ 	.dword	__assertfail
	.align		8
        /*0008*/ 	.dword	__unnamed_1
	.align		8
        /*0010*/ 	.dword	__unnamed_2
	.align		8
        /*0018*/ 	.dword	_ZN39_INTERNAL_24d193aa_4_k_cu_a36b788a_38064cuda3std3__45__cpo5beginE
	.align		8
        /*0020*/ 	.dword	_ZN39_INTERNAL_24d193aa_4_k_cu_a36b788a_38064cuda3std3__45__cpo3endE
	.align		8
        /*0028*/ 	.dword	_ZN39_INTERNAL_24d193aa_4_k_cu_a36b788a_38064cuda3std3__45__cpo6cbeginE
	.align		8
        /*0030*/ 	.dword	_ZN39_INTERNAL_24d193aa_4_k_cu_a36b788a_38064cuda3std3__45__cpo4cendE
	.align		8
        /*0038*/ 	.dword	_ZN39_INTERNAL_24d193aa_4_k_cu_a36b788a_38064cuda3std3__441_GLOBAL__N__24d193aa_4_k_cu_a36b788a_38066ignoreE
	.align		8
        /*0040*/ 	.dword	_ZN39_INTERNAL_24d193aa_4_k_cu_a36b788a_38064cuda3std3__419piecewise_constructE
	.align		8
        /*0048*/ 	.dword	_ZN39_INTERNAL_24d193aa_4_k_cu_a36b788a_38064cuda3std3__48in_placeE
	.align		8
        /*0050*/ 	.dword	_ZN39_INTERNAL_24d193aa_4_k_cu_a36b788a_38064cuda3std6ranges3__45__cpo4swapE
	.align		8
        /*0058*/ 	.dword	_ZN39_INTERNAL_24d193aa_4_k_cu_a36b788a_38064cuda3std6ranges3__45__cpo9iter_moveE
	.align		8
        /*0060*/ 	.dword	_ZN39_INTERNAL_24d193aa_4_k_cu_a36b788a_38064cute7productE
	.align		8
        /*0068*/ 	.dword	_ZN39_INTERNAL_24d193aa_4_k_cu_a36b788a_38064cute1_E
	.align		8
        /*0070*/ 	.dword	$str$27
	.align		8
        /*0078*/ 	.dword	$str$28
	.align		8
        /*0080*/ 	.dword	$str$29
	.align		8
        /*0088*/ 	.dword	$str$30


//--------------------- .text._ZN7cutlass13device_kernelINS_4conv6kernel13ConvUniversalINS1_16ConvProblemShapeILNS1_8OperatorE1ELi2EEENS1_10collective14CollectiveConvINS1_47MainloopSm100TmaUmmaWarpSpecializedImplicitGemmILS5_1ELi8ELi2ELi1ELi2EN4cute5tupleIJNSA_1CILi2EEENSC_ILi1EEESE_EEEEENSB_IJNSC_ILi256EEENSC_ILi128EEENSB_IJNSC_ILi64EEEEEEEEENS_6half_tESM_NSA_8TiledMMAINSA_8MMA_AtomIJNSA_26SM100_MMA_F16BF16_2x1SM_SSISM_SM_fLi256ELi128ELNSA_4UMMA5MajorE0ELSR_1ELNSQ_7ScaleInE0ELSS_0EEEEEENSA_6LayoutINSB_IJSE_SE_SE_EEENSB_IJNSC_ILi0EEESX_SX_EEEEENSB_IJNSA_10UnderscoreES10_S10_EEEEENS7_6detail27Sm100ImplicitGemmTileTraitsINSA_25SM100_TMA_2SM_LOAD_IM2COLENSA_14ComposedLayoutINSA_7SwizzleILi3ELi4ELi3EEENSA_18smem_ptr_flag_bitsILi16EEENSV_INSB_IJNSC_ILi8EEESJ_EEENSB_IJSJ_SE_EEEEEEEvEENS14_INSA_18SM100_TMA_2SM_LOADENS16_IS18_S1A_NSV_INSB_IJSJ_S1B_EEENSB_IJSE_SJ_EEEEEEEvEEEENS_8epilogue10collective18CollectiveEpilogueINS1O_23Sm100TmaWarpSpecializedILi4ELi2ELi32ELb1ELb0EEEJNSB_IJSI_SI_SK_EEENSB_IJNSV_ISI_SE_EENSV_INSC_ILi32EEESE_EEEEESM_NSB_IJNSB_IJlllEEESE_SX_EEESM_S1Z_NS1O_6fusion15FusionCallbacksIS1S_NS20_17LinearCombinationISM_fSM_fLNS_15FloatRoundStyleE2EEES1T_S1X_JEEENSA_5SM1004TMEM4LOAD26SM100_TMEM_LOAD_32dp32b32xENSA_20SM90_TMA_LOAD_IM2COLENS16_INS17_ILi2ELi4ELi3EEES1A_NSV_INSB_IJS1B_S1V_EEENSB_IJS1V_SE_EEEEEEENSA_39AutoVectorizingCopyWithAssumedAlignmentILi128EEENSA_21SM90_TMA_STORE_IM2COLES2F_S2H_S2H_EEEvvEEEEvNT_6ParamsE --------------------------
	.section	.text._ZN7cutlass13device_kernelINS_4conv6kernel13ConvUniversalINS1_16ConvProblemShapeILNS1_8OperatorE1ELi2EEENS1_10collective14CollectiveConvINS1_47MainloopSm100TmaUmmaWarpSpecializedImplicitGemmILS5_1ELi8ELi2ELi1ELi2EN4cute5tupleIJNSA_1CILi2EEENSC_ILi1EEESE_EEEEENSB_IJNSC_ILi256EEENSC_ILi128EEENSB_IJNSC_ILi64EEEEEEEEENS_6half_tESM_NSA_8TiledMMAINSA_8MMA_AtomIJNSA_26SM100_MMA_F16BF16_2x1SM_SSISM_SM_fLi256ELi128ELNSA_4UMMA5MajorE0ELSR_1ELNSQ_7ScaleInE0ELSS_0EEEEEENSA_6LayoutINSB_IJSE_SE_SE_EEENSB_IJNSC_ILi0EEESX_SX_EEEEENSB_IJNSA_10UnderscoreES10_S10_EEEEENS7_6detail27Sm100ImplicitGemmTileTraitsINSA_25SM100_TMA_2SM_LOAD_IM2COLENSA_14ComposedLayoutINSA_7SwizzleILi3ELi4ELi3EEENSA_18smem_ptr_flag_bitsILi16EEENSV_INSB_IJNSC_ILi8EEESJ_EEENSB_IJSJ_SE_EEEEEEEvEENS14_INSA_18SM100_TMA_2SM_LOADENS16_IS18_S1A_NSV_INSB_IJSJ_S1B_EEENSB_IJSE_SJ_EEEEEEEvEEEENS_8epilogue10collective18CollectiveEpilogueINS1O_23Sm100TmaWarpSpecializedILi4ELi2ELi32ELb1ELb0EEEJNSB_IJSI_SI_SK_EEENSB_IJNSV_ISI_SE_EENSV_INSC_ILi32EEESE_EEEEESM_NSB_IJNSB_IJlllEEESE_SX_EEESM_S1Z_NS1O_6fusion15FusionCallbacksIS1S_NS20_17LinearCombinationISM_fSM_fLNS_15FloatRoundStyleE2EEES1T_S1X_JEEENSA_5SM1004TMEM4LOAD26SM100_TMEM_LOAD_32dp32b32xENSA_20SM90_TMA_LOAD_IM2COLENS16_INS17_ILi2ELi4ELi3EEES1A_NSV_INSB_IJS1B_S1V_EEENSB_IJS1V_SE_EEEEEEENSA_39AutoVectorizingCopyWithAssumedAlignmentILi128EEENSA_21SM90_TMA_STORE_IM2COLES2F_S2H_S2H_EEEvvEEEEvNT_6ParamsE,"ax",@progbits
	.align	128
.text._ZN7cutlass13device_kernelINS_4conv6kernel13ConvUniversalINS1_16ConvProblemShapeILNS1_8OperatorE1ELi2EEENS1_10collective14CollectiveConvINS1_47MainloopSm100TmaUmmaWarpSpecializedImplicitGemmILS5_1ELi8ELi2ELi1ELi2EN4cute5tupleIJNSA_1CILi2EEENSC_ILi1EEESE_EEEEENSB_IJNSC_ILi256EEENSC_ILi128EEENSB_IJNSC_ILi64EEEEEEEEENS_6half_tESM_NSA_8TiledMMAINSA_8MMA_AtomIJNSA_26SM100_MMA_F16BF16_2x1SM_SSISM_SM_fLi256ELi128ELNSA_4UMMA5MajorE0ELSR_1ELNSQ_7ScaleInE0ELSS_0EEEEEENSA_6LayoutINSB_IJSE_SE_SE_EEENSB_IJNSC_ILi0EEESX_SX_EEEEENSB_IJNSA_10UnderscoreES10_S10_EEEEENS7_6detail27Sm100ImplicitGemmTileTraitsINSA_25SM100_TMA_2SM_LOAD_IM2COLENSA_14ComposedLayoutINSA_7SwizzleILi3ELi4ELi3EEENSA_18smem_ptr_flag_bitsILi16EEENSV_INSB_IJNSC_ILi8EEESJ_EEENSB_IJSJ_SE_EEEEEEEvEENS14_INSA_18SM100_TMA_2SM_LOADENS16_IS18_S1A_NSV_INSB_IJSJ_S1B_EEENSB_IJSE_SJ_EEEEEEEvEEEENS_8epilogue10collective18CollectiveEpilogueINS1O_23Sm100TmaWarpSpecializedILi4ELi2ELi32ELb1ELb0EEEJNSB_IJSI_SI_SK_EEENSB_IJNSV_ISI_SE_EENSV_INSC_ILi32EEESE_EEEEESM_NSB_IJNSB_IJlllEEESE_SX_EEESM_S1Z_NS1O_6fusion15FusionCallbacksIS1S_NS20_17LinearCombinationISM_fSM_fLNS_15FloatRoundStyleE2EEES1T_S1X_JEEENSA_5SM1004TMEM4LOAD26SM100_TMEM_LOAD_32dp32b32xENSA_20SM90_TMA_LOAD_IM2COLENS16_INS17_ILi2ELi4ELi3EEES1A_NSV_INSB_IJS1B_S1V_EEENSB_IJS1V_SE_EEEEEEENSA_39AutoVectorizingCopyWithAssumedAlignmentILi128EEENSA_21SM90_TMA_STORE_IM2COLES2F_S2H_S2H_EEEvvEEEEvNT_6ParamsE:
        .type           _ZN7cutlass13device_kernelINS_4conv6kernel13ConvUniversalINS1_16ConvProblemShapeILNS1_8OperatorE1ELi2EEENS1_10collective14CollectiveConvINS1_47MainloopSm100TmaUmmaWarpSpecializedImplicitGemmILS5_1ELi8ELi2ELi1ELi2EN4cute5tupleIJNSA_1CILi2EEENSC_ILi1EEESE_EEEEENSB_IJNSC_ILi256EEENSC_ILi128EEENSB_IJNSC_ILi64EEEEEEEEENS_6half_tESM_NSA_8TiledMMAINSA_8MMA_AtomIJNSA_26SM100_MMA_F16BF16_2x1SM_SSISM_SM_fLi256ELi128ELNSA_4UMMA5MajorE0ELSR_1ELNSQ_7ScaleInE0ELSS_0EEEEEENSA_6LayoutINSB_IJSE_SE_SE_EEENSB_IJNSC_ILi0EEESX_SX_EEEEENSB_IJNSA_10UnderscoreES10_S10_EEEEENS7_6detail27Sm100ImplicitGemmTileTraitsINSA_25SM100_TMA_2SM_LOAD_IM2COLENSA_14ComposedLayoutINSA_7SwizzleILi3ELi4ELi3EEENSA_18smem_ptr_flag_bitsILi16EEENSV_INSB_IJNSC_ILi8EEESJ_EEENSB_IJSJ_SE_EEEEEEEvEENS14_INSA_18SM100_TMA_2SM_LOADENS16_IS18_S1A_NSV_INSB_IJSJ_S1B_EEENSB_IJSE_SJ_EEEEEEEvEEEENS_8epilogue10collective18CollectiveEpilogueINS1O_23Sm100TmaWarpSpecializedILi4ELi2ELi32ELb1ELb0EEEJNSB_IJSI_SI_SK_EEENSB_IJNSV_ISI_SE_EENSV_INSC_ILi32EEESE_EEEEESM_NSB_IJNSB_IJlllEEESE_SX_EEESM_S1Z_NS1O_6fusion15FusionCallbacksIS1S_NS20_17LinearCombinationISM_fSM_fLNS_15FloatRoundStyleE2EEES1T_S1X_JEEENSA_5SM1004TMEM4LOAD26SM100_TMEM_LOAD_32dp32b32xENSA_20SM90_TMA_LOAD_IM2COLENS16_INS17_ILi2ELi4ELi3EEES1A_NSV_INSB_IJS1B_S1V_EEENSB_IJS1V_SE_EEEEEEENSA_39AutoVectorizingCopyWithAssumedAlignmentILi128EEENSA_21SM90_TMA_STORE_IM2COLES2F_S2H_S2H_EEEvvEEEEvNT_6ParamsE,@function
        .size           _ZN7cutlass13device_kernelINS_4conv6kernel13ConvUniversalINS1_16ConvProblemShapeILNS1_8OperatorE1ELi2EEENS1_10collective14CollectiveConvINS1_47MainloopSm100TmaUmmaWarpSpecializedImplicitGemmILS5_1ELi8ELi2ELi1ELi2EN4cute5tupleIJNSA_1CILi2EEENSC_ILi1EEESE_EEEEENSB_IJNSC_ILi256EEENSC_ILi128EEENSB_IJNSC_ILi64EEEEEEEEENS_6half_tESM_NSA_8TiledMMAINSA_8MMA_AtomIJNSA_26SM100_MMA_F16BF16_2x1SM_SSISM_SM_fLi256ELi128ELNSA_4UMMA5MajorE0ELSR_1ELNSQ_7ScaleInE0ELSS_0EEEEEENSA_6LayoutINSB_IJSE_SE_SE_EEENSB_IJNSC_ILi0EEESX_SX_EEEEENSB_IJNSA_10UnderscoreES10_S10_EEEEENS7_6detail27Sm100ImplicitGemmTileTraitsINSA_25SM100_TMA_2SM_LOAD_IM2COLENSA_14ComposedLayoutINSA_7SwizzleILi3ELi4ELi3EEENSA_18smem_ptr_flag_bitsILi16EEENSV_INSB_IJNSC_ILi8EEESJ_EEENSB_IJSJ_SE_EEEEEEEvEENS14_INSA_18SM100_TMA_2SM_LOADENS16_IS18_S1A_NSV_INSB_IJSJ_S1B_EEENSB_IJSE_SJ_EEEEEEEvEEEENS_8epilogue10collective18CollectiveEpilogueINS1O_23Sm100TmaWarpSpecializedILi4ELi2ELi32ELb1ELb0EEEJNSB_IJSI_SI_SK_EEENSB_IJNSV_ISI_SE_EENSV_INSC_ILi32EEESE_EEEEESM_NSB_IJNSB_IJlllEEESE_SX_EEESM_S1Z_NS1O_6fusion15FusionCallbacksIS1S_NS20_17LinearCombinationISM_fSM_fLNS_15FloatRoundStyleE2EEES1T_S1X_JEEENSA_5SM1004TMEM4LOAD26SM100_TMEM_LOAD_32dp32b32xENSA_20SM90_TMA_LOAD_IM2COLENS16_INS17_ILi2ELi4ELi3EEES1A_NSV_INSB_IJS1B_S1V_EEENSB_IJS1V_SE_EEEEEEENSA_39AutoVectorizingCopyWithAssumedAlignmentILi128EEENSA_21SM90_TMA_STORE_IM2COLES2F_S2H_S2H_EEEvvEEEEvNT_6ParamsE,(.L_x_199 - _ZN7cutlass13device_kernelINS_4conv6kernel13ConvUniversalINS1_16ConvProblemShapeILNS1_8OperatorE1ELi2EEENS1_10collective14CollectiveConvINS1_47MainloopSm100TmaUmmaWarpSpecializedImplicitGemmILS5_1ELi8ELi2ELi1ELi2EN4cute5tupleIJNSA_1CILi2EEENSC_ILi1EEESE_EEEEENSB_IJNSC_ILi256EEENSC_ILi128EEENSB_IJNSC_ILi64EEEEEEEEENS_6half_tESM_NSA_8TiledMMAINSA_8MMA_AtomIJNSA_26SM100_MMA_F16BF16_2x1SM_SSISM_SM_fLi256ELi128ELNSA_4UMMA5MajorE0ELSR_1ELNSQ_7ScaleInE0ELSS_0EEEEEENSA_6LayoutINSB_IJSE_SE_SE_EEENSB_IJNSC_ILi0EEESX_SX_EEEEENSB_IJNSA_10UnderscoreES10_S10_EEEEENS7_6detail27Sm100ImplicitGemmTileTraitsINSA_25SM100_TMA_2SM_LOAD_IM2COLENSA_14ComposedLayoutINSA_7SwizzleILi3ELi4ELi3EEENSA_18smem_ptr_flag_bitsILi16EEENSV_INSB_IJNSC_ILi8EEESJ_EEENSB_IJSJ_SE_EEEEEEEvEENS14_INSA_18SM100_TMA_2SM_LOADENS16_IS18_S1A_NSV_INSB_IJSJ_S1B_EEENSB_IJSE_SJ_EEEEEEEvEEEENS_8epilogue10collective18CollectiveEpilogueINS1O_23Sm100TmaWarpSpecializedILi4ELi2ELi32ELb1ELb0EEEJNSB_IJSI_SI_SK_EEENSB_IJNSV_ISI_SE_EENSV_INSC_ILi32EEESE_EEEEESM_NSB_IJNSB_IJlllEEESE_SX_EEESM_S1Z_NS1O_6fusion15FusionCallbacksIS1S_NS20_17LinearCombinationISM_fSM_fLNS_15FloatRoundStyleE2EEES1T_S1X_JEEENSA_5SM1004TMEM4LOAD26SM100_TMEM_LOAD_32dp32b32xENSA_20SM90_TMA_LOAD_IM2COLENS16_INS17_ILi2ELi4ELi3EEES1A_NSV_INSB_IJS1B_S1V_EEENSB_IJS1V_SE_EEEEEEENSA_39AutoVectorizingCopyWithAssumedAlignmentILi128EEENSA_21SM90_TMA_STORE_IM2COLES2F_S2H_S2H_EEEvvEEEEvNT_6ParamsE)
        .other          _ZN7cutlass13device_kernelINS_4conv6kernel13ConvUniversalINS1_16ConvProblemShapeILNS1_8OperatorE1ELi2EEENS1_10collective14CollectiveConvINS1_47MainloopSm100TmaUmmaWarpSpecializedImplicitGemmILS5_1ELi8ELi2ELi1ELi2EN4cute5tupleIJNSA_1CILi2EEENSC_ILi1EEESE_EEEEENSB_IJNSC_ILi256EEENSC_ILi128EEENSB_IJNSC_ILi64EEEEEEEEENS_6half_tESM_NSA_8TiledMMAINSA_8MMA_AtomIJNSA_26SM100_MMA_F16BF16_2x1SM_SSISM_SM_fLi256ELi128ELNSA_4UMMA5MajorE0ELSR_1ELNSQ_7ScaleInE0ELSS_0EEEEEENSA_6LayoutINSB_IJSE_SE_SE_EEENSB_IJNSC_ILi0EEESX_SX_EEEEENSB_IJNSA_10UnderscoreES10_S10_EEEEENS7_6detail27Sm100ImplicitGemmTileTraitsINSA_25SM100_TMA_2SM_LOAD_IM2COLENSA_14ComposedLayoutINSA_7SwizzleILi3ELi4ELi3EEENSA_18smem_ptr_flag_bitsILi16EEENSV_INSB_IJNSC_ILi8EEESJ_EEENSB_IJSJ_SE_EEEEEEEvEENS14_INSA_18SM100_TMA_2SM_LOADENS16_IS18_S1A_NSV_INSB_IJSJ_S1B_EEENSB_IJSE_SJ_EEEEEEEvEEEENS_8epilogue10collective18CollectiveEpilogueINS1O_23Sm100TmaWarpSpecializedILi4ELi2ELi32ELb1ELb0EEEJNSB_IJSI_SI_SK_EEENSB_IJNSV_ISI_SE_EENSV_INSC_ILi32EEESE_EEEEESM_NSB_IJNSB_IJlllEEESE_SX_EEESM_S1Z_NS1O_6fusion15FusionCallbacksIS1S_NS20_17LinearCombinationISM_fSM_fLNS_15FloatRoundStyleE2EEES1T_S1X_JEEENSA_5SM1004TMEM4LOAD26SM100_TMEM_LOAD_32dp32b32xENSA_20SM90_TMA_LOAD_IM2COLENS16_INS17_ILi2ELi4ELi3EEES1A_NSV_INSB_IJS1B_S1V_EEENSB_IJS1V_SE_EEEEEEENSA_39AutoVectorizingCopyWithAssumedAlignmentILi128EEENSA_21SM90_TMA_STORE_IM2COLES2F_S2H_S2H_EEEvvEEEEvNT_6ParamsE,@"STO_CUDA_ENTRY STV_DEFAULT"
_ZN7cutlass13device_kernelINS_4conv6kernel13ConvUniversalINS1_16ConvProblemShapeILNS1_8OperatorE1ELi2EEENS1_10collective14CollectiveConvINS1_47MainloopSm100TmaUmmaWarpSpecializedImplicitGemmILS5_1ELi8ELi2ELi1ELi2EN4cute5tupleIJNSA_1CILi2EEENSC_ILi1EEESE_EEEEENSB_IJNSC_ILi256EEENSC_ILi128EEENSB_IJNSC_ILi64EEEEEEEEENS_6half_tESM_NSA_8TiledMMAINSA_8MMA_AtomIJNSA_26SM100_MMA_F16BF16_2x1SM_SSISM_SM_fLi256ELi128ELNSA_4UMMA5MajorE0ELSR_1ELNSQ_7ScaleInE0ELSS_0EEEEEENSA_6LayoutINSB_IJSE_SE_SE_EEENSB_IJNSC_ILi0EEESX_SX_EEEEENSB_IJNSA_10UnderscoreES10_S10_EEEEENS7_6detail27Sm100ImplicitGemmTileTraitsINSA_25SM100_TMA_2SM_LOAD_IM2COLENSA_14ComposedLayoutINSA_7SwizzleILi3ELi4ELi3EEENSA_18smem_ptr_flag_bitsILi16EEENSV_INSB_IJNSC_ILi8EEESJ_EEENSB_IJSJ_SE_EEEEEEEvEENS14_INSA_18SM100_TMA_2SM_LOADENS16_IS18_S1A_NSV_INSB_IJSJ_S1B_EEENSB_IJSE_SJ_EEEEEEEvEEEENS_8epilogue10collective18CollectiveEpilogueINS1O_23Sm100TmaWarpSpecializedILi4ELi2ELi32ELb1ELb0EEEJNSB_IJSI_SI_SK_EEENSB_IJNSV_ISI_SE_EENSV_INSC_ILi32EEESE_EEEEESM_NSB_IJNSB_IJlllEEESE_SX_EEESM_S1Z_NS1O_6fusion15FusionCallbacksIS1S_NS20_17LinearCombinationISM_fSM_fLNS_15FloatRoundStyleE2EEES1T_S1X_JEEENSA_5SM1004TMEM4LOAD26SM100_TMEM_LOAD_32dp32b32xENSA_20SM90_TMA_LOAD_IM2COLENS16_INS17_ILi2ELi4ELi3EEES1A_NSV_INSB_IJS1B_S1V_EEENSB_IJS1V_SE_EEEEEEENSA_39AutoVectorizingCopyWithAssumedAlignmentILi128EEENSA_21SM90_TMA_STORE_IM2COLES2F_S2H_S2H_EEEvvEEEEvNT_6ParamsE:
[----:B------:R-:W1:Y:S01]  /*0000*/  LDC R1, c[0x0][0x37c] ;  /* 0x0000df00ff017b82 */ /* 0x000e620000000800 */
[----:B------:R-:W2:Y:S01]  /*0010*/  S2R R85, SR_TID.X ;  /* 0x0000000000557919 */ /* 0x000ea20000002100 */
[----:B------:R-:W3:Y:S06]  /*0020*/  LDCU.64 UR8, c[0x0][0x890] ;  /* 0x00011200ff0877ac */ /* 0x000eec0008000a00 */
[----:B------:R-:W4:Y:S01]  /*0030*/  S2UR UR4, SR_CgaCtaId ;  /* 0x00000000000479c3 */ /* 0x000f220000008800 */
[----:B-1----:R-:W-:Y:S01]  /*0040*/  VIADD R1, R1, 0xfffffff8 ;  /* 0xfffffff801017836 */ /* 0x002fe20000000000 */
[----:B------:R-:W-:-:S02]  /*0050*/  PRMT R87, RZ, 0x7610, R87 ;  /* 0x00007610ff577816 */ /* 0x000fc40000000057 */
[----:B------:R-:W-:Y:S02]  /*0060*/  ELECT P1, URZ, PT ;  /* 0x0000000000ff782f */ /* 0x000fe40003820000 */
[----:B------:R-:W-:Y:S01]  /*0070*/  R2UR UR48, R1 ;  /* 0x00000000013072ca */ /* 0x000fe200000e0000 */
[----:B---3--:R-:W-:-:S04]  /*0080*/  UISETP.NE.U32.AND UP0, UPT, UR8, URZ, UPT ;  /* 0x000000ff0800728c */ /* 0x008fc8000bf05070 */
[----:B------:R-:W-:Y:S02]  /*0090*/  UISETP.NE.AND.EX UP0, UPT, UR9, URZ, UPT, UP0 ;  /* 0x000000ff0900728c */ /* 0x000fe4000bf05300 */
[----:B----4-:R-:W-:Y:S02]  /*00a0*/  ULOP3.LUT UR38, UR4, 0x1, URZ, 0xc0, !UPT ;  /* 0x0000000104267892 */ /* 0x010fe4000f8ec0ff */
[----:B------:R-:W-:Y:S01]  /*00b0*/  ULOP3.LUT UR37, UR4, 0x1, URZ, 0x3c, !UPT ;  /* 0x0000000104257892 */ /* 0x000fe2000f8e3cff */
[----:B--2---:R-:W-:-:S05]  /*00c0*/  SHF.R.U32.HI R88, RZ, 0x5, R85 ;  /* 0x00000005ff587819 */ /* 0x004fca0000011655 */
[----:B------:R-:W1:Y:S02]  /*00d0*/  SHFL.IDX PT, R0, R88, RZ, 0x1f ;  /* 0x00001fff58007589 */ /* 0x000e6400000e0000 */
[----:B-1----:R-:W-:Y:S01]  /*00e0*/  R2UR UR18, R0 ;  /* 0x00000000001272ca */ /* 0x002fe200000e0000 */
[----:B------:R-:W-:-:S14]  /*00f0*/  BRA.U UP0, `(.L_x_0) ;  /* 0x0000000100307547 */ /* 0x000fdc000b800000 */
[----:B------:R-:W1:Y:S02]  /*0100*/  LDCU.64 UR4, c[0x0][0x888] ;  /* 0x00011100ff0477ac */ /* 0x000e640008000a00 */
[----:B-1----:R-:W-:-:S04]  /*0110*/  UISETP.NE.U32.AND UP0, UPT, UR4, URZ, UPT ;  /* 0x000000ff0400728c */ /* 0x002fc8000bf05070 */
[----:B------:R-:W-:-:S09]  /*0120*/  UISETP.NE.AND.EX UP0, UPT, UR5, URZ, UPT, UP0 ;  /* 0x000000ff0500728c */ /* 0x000fd2000bf05300 */
[----:B------:R-:W-:Y:S05]  /*0130*/  BRA.U !UP0, `(.L_x_1) ;  /* 0x0000000108147547 */ /* 0x000fea000b800000 */
[----:B------:R-:W1:Y:S01]  /*0140*/  LDC.64 R2, c[0x0][0x888] ;  /* 0x00022200ff027b82 */ /* 0x000e620000000a00 */
[----:B------:R-:W1:Y:S02]  /*0150*/  LDCU.64 UR4, c[0x0][0x358] ;  /* 0x00006b00ff0477ac */ /* 0x000e640008000a00 */
[----:B-1----:R1:W5:Y:S01]  /*0160*/  LDG.E R41, desc[UR4][R2.64] ;  /* 0x0000000402297981 */ /* 0x002362000c1e1900 */
[----:B------:R-:W-:Y:S01]  /*0170*/  HFMA2 R87, -RZ, RZ, 0, 5.9604644775390625e-08 ;  /* 0x00000001ff577431 */ /* 0x000fe200000001ff */
[----:B------:R-:W-:Y:S05]  /*0180*/  BRA `(.L_x_0) ;  /* 0x00000000000c7947 */ /* 0x000fea0003800000 */
.L_x_1:
[----:B------:R-:W1:Y:S01]  /*0190*/  LDCU UR4, c[0x0][0x880] ;  /* 0x00011000ff0477ac */ /* 0x000e620008000800 */
[----:B------:R-:W-:Y:S01]  /*01a0*/  HFMA2 R87, -RZ, RZ, 0, 5.9604644775390625e-08 ;  /* 0x00000001ff577431 */ /* 0x000fe200000001ff */
[----:B-1----:R-:W-:-:S07]  /*01b0*/  MOV R41, UR4 ;  /* 0x0000000400297c02 */ /* 0x002fce0008000f00 */
.L_x_0:
[----:B------:R-:W2:Y:S02]  /*01c0*/  LDCU.64 UR4, c[0x0][0x8b0] ;  /* 0x00011600ff0477ac */ /* 0x000ea40008000a00 */
[----:B--2---:R-:W-:-:S04]  /*01d0*/  UISETP.NE.U32.AND UP0, UPT, UR4, URZ, UPT ;  /* 0x000000ff0400728c */ /* 0x004fc8000bf05070 */
[----:B------:R-:W-:-:S09]  /*01e0*/  UISETP.NE.AND.EX UP0, UPT, UR5, URZ, UPT, UP0 ;  /* 0x000000ff0500728c */ /* 0x000fd2000bf05300 */
[----:B------:R-:W-:Y:S05]  /*01f0*/  BRA.U UP0, `(.L_x_2) ;  /* 0x0000000100287547 */ /* 0x000fea000b800000 */
[----:B------:R-:W2:Y:S02]  /*0200*/  LDCU.64 UR4, c[0x0][0x8a8] ;  /* 0x00011500ff0477ac */ /* 0x000ea40008000a00 */
[----:B--2---:R-:W-:-:S04]  /*0210*/  UISETP.NE.U32.AND UP0, UPT, UR4, URZ, UPT ;  /* 0x000000ff0400728c */ /* 0x004fc8000bf05070 */
[----:B------:R-:W-:-:S09]  /*0220*/  UISETP.NE.AND.EX UP0, UPT, UR5, URZ, UPT, UP0 ;  /* 0x000000ff0500728c */ /* 0x000fd2000bf05300 */
[----:B------:R-:W-:Y:S05]  /*0230*/  BRA.U !UP0, `(.L_x_3) ;  /* 0x0000000108107547 */ /* 0x000fea000b800000 */
[----:B------:R-:W2:Y:S01]  /*0240*/  LDC.64 R38, c[0x0][0x8a8] ;  /* 0x00022a00ff267b82 */ /* 0x000ea20000000a00 */
[----:B------:R-:W2:Y:S02]  /*0250*/  LDCU.64 UR4, c[0x0][0x358] ;  /* 0x00006b00ff0477ac */ /* 0x000ea40008000a00 */
[----:B--2---:R2:W5:Y:S01]  /*0260*/  LDG.E R38, desc[UR4][R38.64] ;  /* 0x0000000426267981 */ /* 0x004562000c1e1900 */
[----:B------:R-:W-:Y:S05]  /*0270*/  BRA `(.L_x_2) ;  /* 0x0000000000087947 */ /* 0x000fea0003800000 */
.L_x_3:
[----:B------:R-:W2:Y:S02]  /*0280*/  LDCU UR4, c[0x0][0x8a0] ;  /* 0x00011400ff0477ac */ /* 0x000ea40008000800 */
[----:B--2---:R-:W-:Y:S02]  /*0290*/  MOV R38, UR4 ;  /* 0x0000000400267c02 */ /* 0x004fe40008000f00 */
.L_x_2:
[----:B------:R-:W-:Y:S01]  /*02a0*/  IMAD.U32 R0, RZ, RZ, UR18 ;  /* 0x00000012ff007e24 */ /* 0x000fe2000f8e00ff */
[----:B------:R-:W-:Y:S04]  /*02b0*/  BSSY.RECONVERGENT B0, `(.L_x_4) ;  /* 0x000000c000007945 */ /* 0x000fe80003800200 */
[C---:B------:R-:W-:Y:S02]  /*02c0*/  ISETP.NE.OR P2, PT, R0.reuse, 0x1, !P1 ;  /* 0x000000010000780c */ /* 0x040fe40004f45670 */
[----:B------:R-:W-:-:S11]  /*02d0*/  ISETP.NE.OR P0, PT, R0, 0x3, !P1 ;  /* 0x000000030000780c */ /* 0x000fd60004f05670 */
[----:B------:R-:W-:Y:S05]  /*02e0*/  @P2 BRA `(.L_x_5) ;  /* 0x0000000000202947 */ /* 0x000fea0003800000 */
[----:B------:R-:W3:Y:S02]  /*02f0*/  LDCU.64 UR4, c[0x0][0x348] ;  /* 0x00006900ff0477ac */ /* 0x000ee40008000a00 */
[----:B---3--:R-:W-:Y:S02]  /*0300*/  UIADD3 UR6, UP1, UPT, UR4, 0x80, URZ ;  /* 0x0000008004067890 */ /* 0x008fe4000ff3e0ff */
[----:B------:R-:W-:Y:S02]  /*0310*/  UIADD3 UR4, UP0, UPT, UR4, 0x180, URZ ;  /* 0x0000018004047890 */ /* 0x000fe4000ff1e0ff */
[----:B------:R-:W-:Y:S02]  /*0320*/  UIADD3.X UR7, UPT, UPT, URZ, UR5, URZ, UP1, !UPT ;  /* 0x00000005ff077290 */ /* 0x000fe40008ffe4ff */
[----:B------:R-:W-:-:S07]  /*0330*/  UIADD3.X UR5, UPT, UPT, URZ, UR5, URZ, UP0, !UPT ;  /* 0x00000005ff057290 */ /* 0x000fce00087fe4ff */
[----:B------:R3:W-:Y:S02]  /*0340*/  UTMACCTL.PF [UR6] ;  /* 0x00000000060079b9 */ /* 0x0007e40008040000 */
[----:B------:R3:W-:Y:S02]  /*0350*/  UTMACCTL.PF [UR4] ;  /* 0x00000000040079b9 */ /* 0x0007e40008040000 */
[----:B---3--:R-:W-:Y:S01]  /*0360*/  NOP ;  /* 0x0000000000007918 */ /* 0x008fe20000000000 */
.L_x_5:
[----:B------:R-:W-:Y:S05]  /*0370*/  BSYNC.RECONVERGENT B0 ;  /* 0x0000000000007941 */ /* 0x000fea0003800200 */
.L_x_4:
[----:B------:R-:W-:Y:S04]  /*0380*/  BSSY.RECONVERGENT B0, `(.L_x_6) ;  /* 0x000000a000007945 */ /* 0x000fe80003800200 */
        /* <DEDUP_REMOVED lines=9> */
.L_x_7:
[----:B------:R-:W-:Y:S05]  /*0420*/  BSYNC.RECONVERGENT B0 ;  /* 0x0000000000007941 */ /* 0x000fea0003800200 */
.L_x_6:
[----:B------:R-:W3:Y:S01]  /*0430*/  LDCU.64 UR4, c[0x0][0x888] ;  /* 0x00011100ff0477ac */ /* 0x000ee20008000a00 */
[----:B------:R-:W-:Y:S02]  /*0440*/  UISETP.EQ.U32.AND UP2, UPT, UR8, URZ, UPT ;  /* 0x000000ff0800728c */ /* 0x000fe4000bf42070 */
[----:B------:R-:W-:Y:S02]  /*0450*/  UPLOP3.LUT UP3, UPT, UPT, UPT, UPT, 0x80, 0x8 ;  /* 0x000000000008789c */ /* 0x000fe40003f6f070 */
[----:B---3--:R-:W-:-:S04]  /*0460*/  UISETP.NE.U32.AND UP0, UPT, UR4, URZ, UPT ;  /* 0x000000ff0400728c */ /* 0x008fc8000bf05070 */
[----:B------:R-:W-:-:S04]  /*0470*/  UISETP.NE.AND.EX UP1, UPT, UR5, URZ, UPT, UP0 ;  /* 0x000000ff0500728c */ /* 0x000fc8000bf25300 */
[----:B------:R-:W-:-:S04]  /*0480*/  UISETP.EQ.OR.EX UP4, UPT, UR9, URZ, !UP1, UP2 ;  /* 0x000000ff0900728c */ /* 0x000fc8000cf82720 */
[----:B------:R-:W-:-:S06]  /*0490*/  UP2UR UR4, UPR, URZ, 0x10 ;  /* 0x00000010ff047883 */ /* 0x000fcc0008000000 */
[----:B------:R-:W-:Y:S01]  /*04a0*/  MOV R97, UR4 ;  /* 0x0000000400617c02 */ /* 0x000fe20008000f00 */
[----:B------:R-:W-:Y:S06]  /*04b0*/  BRA.U !UP4, `(.L_x_8) ;  /* 0x000000010c207547 */ /* 0x000fec000b800000 */
[----:B------:R-:W-:Y:S01]  /*04c0*/  UISETP.NE.U32.AND UP2, UPT, UR8, URZ, UPT ;  /* 0x000000ff0800728c */ /* 0x000fe2000bf45070 */
[----:B-----5:R-:W-:Y:S01]  /*04d0*/  FSETP.NEU.AND P0, PT, R41, RZ, PT ;  /* 0x000000ff2900720b */ /* 0x020fe20003f0d000 */
[----:B------:R-:W-:Y:S02]  /*04e0*/  USEL UR4, URZ, 0xffffffff, UP1 ;  /* 0xffffffffff047887 */ /* 0x000fe40008800000 */
[----:B------:R-:W-:-:S10]  /*04f0*/  UISETP.NE.AND.EX UP2, UPT, UR9, URZ, UPT, UP2 ;  /* 0x000000ff0900728c */ /* 0x000fd4000bf45320 */
[----:B------:R-:W-:Y:S01]  /*0500*/  VOTEU.ANY UP0, P0 ;  /* 0x0000000000ff7886 */ /* 0x000fe20000000100 */
[----:B------:R-:W-:-:S04]  /*0510*/  @!UP2 USEL UR4, URZ, 0xffffffff, UP0 ;  /* 0xffffffffff04a887 */ /* 0x000fc80008000000 */
[----:B------:R-:W-:-:S04]  /*0520*/  ULOP3.LUT UR4, UR4, 0x1, URZ, 0xc0, !UPT ;  /* 0x0000000104047892 */ /* 0x000fc8000f8ec0ff */
[----:B------:R-:W-:-:S11]  /*0530*/  UISETP.NE.U32.AND UP3, UPT, UR4, 0x1, UPT ;  /* 0x000000010400788c */ /* 0x000fd6000bf65070 */
.L_x_8:
[----:B------:R-:W3:Y:S01]  /*0540*/  SHFL.IDX PT, R0, R88, RZ, 0x1f ;  /* 0x00001fff58007589 */ /* 0x000ee200000e0000 */
[----:B------:R-:W-:Y:S02]  /*0550*/  UISETP.NE.AND UP5, UPT, UR18, 0x2, UPT ;  /* 0x000000021200788c */ /* 0x000fe4000bfa5270 */
[----:B------:R-:W-:Y:S02]  /*0560*/  UISETP.NE.AND UP0, UPT, UR18, 0x2, UPT ;  /* 0x000000021200788c */ /* 0x000fe4000bf05270 */
[----:B------:R-:W-:Y:S02]  /*0570*/  UISETP.NE.OR UP2, UPT, UR38, URZ, UP5 ;  /* 0x000000ff2600728c */ /* 0x000fe4000af45670 */
[----:B------:R-:W-:-:S04]  /*0580*/  USEL UR62, URZ, 0x1, UP0 ;  /* 0x00000001ff3e7887 */ /* 0x000fc80008000000 */
[----:B------:R-:W-:Y:S02]  /*0590*/  PLOP3.LUT P3, PT, P1, PT, UP2, 0xae, 0xea ;  /* 0x0000000000ea781c */ /* 0x000fe40000f6f52e */
[----:B---3--:R-:W-:-:S13]  /*05a0*/  ISETP.NE.AND P0, PT, R0, RZ, PT ;  /* 0x000000ff0000720c */ /* 0x008fda0003f05270 */
[----:B------:R-:W-:Y:S05]  /*05b0*/  @P0 BRA `(.L_x_9) ;  /* 0x0000000000680947 */ /* 0x000fea0003800000 */
[----:B------:R-:W3:Y:S01]  /*05c0*/  S2UR UR5, SR_CgaCtaId ;  /* 0x00000000000579c3 */ /* 0x000ee20000008800 */
[----:B------:R-:W-:Y:S01]  /*05d0*/  UMOV UR4, 0x400 ;  /* 0x0000040000047882 */ /* 0x000fe20000000000 */
[----:B------:R-:W-:Y:S01]  /*05e0*/  UMOV UR6, 0x1 ;  /* 0x0000000100067882 */ /* 0x000fe20000000000 */
[----:B------:R-:W-:Y:S01]  /*05f0*/  ELECT P0, URZ, PT ;  /* 0x0000000000ff782f */ /* 0x000fe20003800000 */
[----:B------:R-:W-:-:S04]  /*0600*/  UIADD3 UR6, UPT, UPT, -UR6, 0x100000, URZ ;  /* 0x0010000006067890 */ /* 0x000fc8000fffe1ff */
[----:B------:R-:W-:Y:S02]  /*0610*/  USHF.L.U32 UR7, UR6, 0xb, URZ ;  /* 0x0000000b06077899 */ /* 0x000fe400080006ff */
[----:B------:R-:W-:Y:S02]  /*0620*/  USHF.L.U32 UR6, UR6, 0x1, URZ ;  /* 0x0000000106067899 */ /* 0x000fe400080006ff */
[----:B---3--:R-:W-:Y:S01]  /*0630*/  ULEA UR4, UR5, UR4, 0x18 ;  /* 0x0000000405047291 */ /* 0x008fe2000f8ec0ff */
[----:B------:R-:W3:Y:S11]  /*0640*/  FENCE.VIEW.ASYNC.S ;  /* 0x00000000000073c6 */ /* 0x000ef60000000000 */
[----:B---3--:R3:W4:Y:S01]  /*0650*/  SYNCS.EXCH.64 URZ, [UR4], UR6 ;  /* 0x0000000604ff75b2 */ /* 0x0087220008000100 */
[----:B------:R3:W1:Y:S01]  /*0660*/  SYNCS.EXCH.64 URZ, [UR4+0x40], UR6 ;  /* 0x0000400604ff75b2 */ /* 0x0006620008000100 */
        /* <DEDUP_REMOVED lines=13> */
[----:B------:R3:W1:Y:S02]  /*0740*/  SYNCS.EXCH.64 URZ, [UR4+0x78], UR6 ;  /* 0x0000780604ff75b2 */ /* 0x0006640008000100 */
[----:B---3--:R-:W-:Y:S01]  /*0750*/  NOP ;  /* 0x0000000000007918 */ /* 0x008fe20000000000 */
.L_x_9:
[----:B------:R-:W3:Y:S01]  /*0760*/  SHFL.IDX PT, R0, R88, RZ, 0x1f ;  /* 0x00001fff58007589 */ /* 0x000ee200000e0000 */
[----:B------:R-:W-:Y:S01]  /*0770*/  NOP ;  /* 0x0000000000007918 */ /* 0x000fe20000000000 */
[----:B---3--:R-:W-:-:S13]  /*0780*/  ISETP.NE.AND P0, PT, R0, 0x1, PT ;  /* 0x000000010000780c */ /* 0x008fda0003f05270 */
[----:B------:R-:W-:Y:S05]  /*0790*/  @P0 BRA `(.L_x_10) ;  /* 0x0000000000580947 */ /* 0x000fea0003800000 */
[----:B------:R-:W3:Y:S01]  /*07a0*/  S2UR UR5, SR_CgaCtaId ;  /* 0x00000000000579c3 */ /* 0x000ee20000008800 */
[----:B------:R-:W-:Y:S01]  /*07b0*/  UMOV UR4, 0x400 ;  /* 0x0000040000047882 */ /* 0x000fe20000000000 */
[----:B------:R-:W-:Y:S01]  /*07c0*/  UMOV UR8, 0x20 ;  /* 0x0000002000087882 */ /* 0x000fe20000000000 */
[----:B------:R-:W-:Y:S01]  /*07d0*/  UMOV UR6, 0x80 ;  /* 0x0000008000067882 */ /* 0x000fe20000000000 */
[----:B------:R-:W-:-:S04]  /*07e0*/  UIADD3 UR8, UPT, UPT, -UR8, 0x100000, URZ ;  /* 0x0010000008087890 */ /* 0x000fc8000fffe1ff */
[----:B------:R-:W-:Y:S02]  /*07f0*/  USHF.L.U32 UR9, UR8, 0xb, URZ ;  /* 0x0000000b08097899 */ /* 0x000fe400080006ff */
[----:B------:R-:W-:Y:S02]  /*0800*/  USHF.L.U32 UR8, UR8, 0x1, URZ ;  /* 0x0000000108087899 */ /* 0x000fe400080006ff */
[----:B------:R-:W-:-:S04]  /*0810*/  UIADD3 UR6, UPT, UPT, -UR6, 0x100000, URZ ;  /* 0x0010000006067890 */ /* 0x000fc8000fffe1ff */
[----:B------:R-:W-:Y:S02]  /*0820*/  USHF.L.U32 UR7, UR6, 0xb, URZ ;  /* 0x0000000b06077899 */ /* 0x000fe400080006ff */
[----:B------:R-:W-:Y:S01]  /*0830*/  USHF.L.U32 UR6, UR6, 0x1, URZ ;  /* 0x0000000106067899 */ /* 0x000fe200080006ff */
[----:B------:R-:W-:Y:S01]  /*0840*/  ELECT P0, URZ, PT ;  /* 0x0000000000ff782f */ /* 0x000fe20003800000 */
[----:B---3--:R-:W-:Y:S01]  /*0850*/  ULEA UR4, UR5, UR4, 0x18 ;  /* 0x0000000405047291 */ /* 0x008fe2000f8ec0ff */
[----:B------:R-:W3:Y:S11]  /*0860*/  FENCE.VIEW.ASYNC.S ;  /* 0x00000000000073c6 */ /* 0x000ef60000000000 */
[----:B---3--:R3:W1:Y:S01]  /*0870*/  SYNCS.EXCH.64 URZ, [UR4+0x80], UR8 ;  /* 0x0000800804ff75b2 */ /* 0x0086620008000100 */
[----:B------:R3:W1:Y:S01]  /*0880*/  SYNCS.EXCH.64 URZ, [UR4+0xa0], UR6 ;  /* 0x0000a00604ff75b2 */ /* 0x0006620008000100 */
[----:B------:R3:W1:Y:S01]  /*0890*/  SYNCS.EXCH.64 URZ, [UR4+0x88], UR8 ;  /* 0x0000880804ff75b2 */ /* 0x0006620008000100 */
[----:B------:R3:W1:Y:S01]  /*08a0*/  SYNCS.EXCH.64 URZ, [UR4+0xa8], UR6 ;  /* 0x0000a80604ff75b2 */ /* 0x0006620008000100 */
[----:B------:R3:W1:Y:S01]  /*08b0*/  SYNCS.EXCH.64 URZ, [UR4+0x90], UR8 ;  /* 0x0000900804ff75b2 */ /* 0x0006620008000100 */
[----:B------:R3:W1:Y:S01]  /*08c0*/  SYNCS.EXCH.64 URZ, [UR4+0xb0], UR6 ;  /* 0x0000b00604ff75b2 */ /* 0x0006620008000100 */
[----:B------:R3:W1:Y:S01]  /*08d0*/  SYNCS.EXCH.64 URZ, [UR4+0x98], UR8 ;  /* 0x0000980804ff75b2 */ /* 0x0006620008000100 */
[----:B------:R3:W1:Y:S01]  /*08e0*/  SYNCS.EXCH.64 URZ, [UR4+0xb8], UR6 ;  /* 0x0000b80604ff75b2 */ /* 0x0006620008000100 */
[----:B------:R-:W-:Y:S01]  /*08f0*/  NOP ;  /* 0x0000000000007918 */ /* 0x000fe20000000000 */
.L_x_10:
[----:B------:R-:W2:Y:S01]  /*0900*/  SHFL.IDX PT, R0, R88, RZ, 0x1f ;  /* 0x00001fff58007589 */ /* 0x000ea200000e0000 */
[----:B------:R-:W-:Y:S01]  /*0910*/  NOP ;  /* 0x0000000000007918 */ /* 0x000fe20000000000 */
[----:B--2---:R-:W-:-:S13]  /*0920*/  ISETP.NE.AND P0, PT, R0, 0x3, PT ;  /* 0x000000030000780c */ /* 0x004fda0003f05270 */
[----:B------:R-:W-:Y:S05]  /*0930*/  @P0 BRA `(.L_x_11) ;  /* 0x0000000000300947 */ /* 0x000fea0003800000 */
[----:B------:R-:W2:Y:S01]  /*0940*/  S2UR UR5, SR_CgaCtaId ;  /* 0x00000000000579c3 */ /* 0x000ea20000008800 */
[----:B---3--:R-:W-:Y:S01]  /*0950*/  UMOV UR4, 0x400 ;  /* 0x0000040000047882 */ /* 0x008fe20000000000 */
[----:B------:R-:W-:Y:S01]  /*0960*/  UMOV UR6, 0x20 ;  /* 0x0000002000067882 */ /* 0x000fe20000000000 */
[----:B------:R-:W-:Y:S01]  /*0970*/  ELECT P0, URZ, PT ;  /* 0x0000000000ff782f */ /* 0x000fe20003800000 */
[----:B------:R-:W-:-:S04]  /*0980*/  UIADD3 UR6, UPT, UPT, -UR6, 0x100000, URZ ;  /* 0x0010000006067890 */ /* 0x000fc8000fffe1ff */
[----:B------:R-:W-:Y:S02]  /*0990*/  USHF.L.U32 UR7, UR6, 0xb, URZ ;  /* 0x0000000b06077899 */ /* 0x000fe400080006ff */
[----:B------:R-:W-:Y:S02]  /*09a0*/  USHF.L.U32 UR6, UR6, 0x1, URZ ;  /* 0x0000000106067899 */ /* 0x000fe400080006ff */
[----:B--2---:R-:W-:Y:S01]  /*09b0*/  ULEA UR4, UR5, UR4, 0x18 ;  /* 0x0000000405047291 */ /* 0x004fe2000f8ec0ff */
[----:B------:R-:W2:Y:S11]  /*09c0*/  FENCE.VIEW.ASYNC.S ;  /* 0x00000000000073c6 */ /* 0x000eb60000000000 */
[----:B--2---:R2:W3:Y:S01]  /*09d0*/  SYNCS.EXCH.64 URZ, [UR4+0xc0], UR6 ;  /* 0x0000c00604ff75b2 */ /* 0x0044e20008000100 */
[----:B------:R2:W1:Y:S01]  /*09e0*/  SYNCS.EXCH.64 URZ, [UR4+0xc8], UR6 ;  /* 0x0000c80604ff75b2 */ /* 0x0004620008000100 */
[----:B------:R-:W-:Y:S01]  /*09f0*/  NOP ;  /* 0x0000000000007918 */ /* 0x000fe20000000000 */
.L_x_11:
[----:B------:R-:W4:Y:S01]  /*0a00*/  SHFL.IDX PT, R0, R88, RZ, 0x1f ;  /* 0x00001fff58007589 */ /* 0x000f2200000e0000 */
[----:B------:R-:W-:Y:S01]  /*0a10*/  NOP ;  /* 0x0000000000007918 */ /* 0x000fe20000000000 */
[----:B----4-:R-:W-:-:S13]  /*0a20*/  ISETP.NE.AND P0, PT, R0, 0x4, PT ;  /* 0x000000040000780c */ /* 0x010fda0003f05270 */
[----:B------:R-:W-:Y:S05]  /*0a30*/  @P0 BRA `(.L_x_12) ;  /* 0x0000000000440947 */ /* 0x000fea0003800000 */
[----:B------:R-:W4:Y:S01]  /*0a40*/  S2UR UR5, SR_CgaCtaId ;  /* 0x00000000000579c3 */ /* 0x000f220000008800 */
[----:B--23--:R-:W-:Y:S01]  /*0a50*/  UMOV UR4, 0x1e0 ;  /* 0x000001e000047882 */ /* 0x00cfe20000000000 */
[----:B------:R-:W-:Y:S01]  /*0a60*/  UMOV UR6, 0x400 ;  /* 0x0000040000067882 */ /* 0x000fe20000000000 */
[----:B------:R-:W-:Y:S01]  /*0a70*/  USEL UR4, UR4, 0x1a0, UP3 ;  /* 0x000001a004047887 */ /* 0x000fe20009800000 */
[----:B------:R-:W-:Y:S01]  /*0a80*/  UMOV UR8, 0x1 ;  /* 0x0000000100087882 */ /* 0x000fe20000000000 */
[----:B------:R-:W-:Y:S01]  /*0a90*/  ELECT P0, URZ, PT ;  /* 0x0000000000ff782f */ /* 0x000fe20003800000 */
[----:B------:R-:W-:-:S04]  /*0aa0*/  UIADD3 UR8, UPT, UPT, -UR8, 0x100000, URZ ;  /* 0x0010000008087890 */ /* 0x000fc8000fffe1ff */
[----:B------:R-:W-:Y:S02]  /*0ab0*/  USHF.L.U32 UR9, UR8, 0xb, URZ ;  /* 0x0000000b08097899 */ /* 0x000fe400080006ff */
[----:B------:R-:W-:Y:S02]  /*0ac0*/  USHF.L.U32 UR8, UR8, 0x1, URZ ;  /* 0x0000000108087899 */ /* 0x000fe400080006ff */
[----:B----4-:R-:W-:Y:S02]  /*0ad0*/  ULEA UR6, UR5, UR6, 0x18 ;  /* 0x0000000605067291 */ /* 0x010fe4000f8ec0ff */
[----:B------:R-:W-:-:S04]  /*0ae0*/  UIADD3 UR4, UPT, UPT, -UR4, 0x100000, URZ ;  /* 0x0010000004047890 */ /* 0x000fc8000fffe1ff */
[----:B------:R-:W-:Y:S02]  /*0af0*/  USHF.L.U32 UR5, UR4, 0xb, URZ ;  /* 0x0000000b04057899 */ /* 0x000fe400080006ff */
[----:B------:R-:W-:Y:S01]  /*0b00*/  USHF.L.U32 UR4, UR4, 0x1, URZ ;  /* 0x0000000104047899 */ /* 0x000fe200080006ff */
[----:B------:R-:W2:Y:S03]  /*0b10*/  FENCE.VIEW.ASYNC.S ;  /* 0x00000000000073c6 */ /* 0x000ea60000000000 */
[----:B--2---:R4:W2:Y:S08]  /*0b20*/  SYNCS.EXCH.64 URZ, [UR6+0xd0], UR8 ;  /* 0x0000d00806ff75b2 */ /* 0x0048b00008000100 */
[----:B------:R4:W3:Y:S02]  /*0b30*/  SYNCS.EXCH.64 URZ, [UR6+0xd8], UR4 ;  /* 0x0000d80406ff75b2 */ /* 0x0008e40008000100 */
[----:B----4-:R-:W-:Y:S01]  /*0b40*/  NOP ;  /* 0x0000000000007918 */ /* 0x010fe20000000000 */
.L_x_12:
[----:B------:R-:W4:Y:S01]  /*0b50*/  SHFL.IDX PT, R0, R88, RZ, 0x1f ;  /* 0x00001fff58007589 */ /* 0x000f2200000e0000 */
[----:B------:R-:W-:Y:S01]  /*0b60*/  ISETP.NE.OR P1, PT, RZ, UR18, !P1 ;  /* 0x00000012ff007c0c */ /* 0x000fe2000cf25670 */
[----:B------:R-:W-:Y:S01]  /*0b70*/  NOP ;  /* 0x0000000000007918 */ /* 0x000fe20000000000 */
[----:B----4-:R-:W-:-:S13]  /*0b80*/  ISETP.NE.AND P0, PT, R0, 0x5, PT ;  /* 0x000000050000780c */ /* 0x010fda0003f05270 */
[----:B------:R-:W-:Y:S05]  /*0b90*/  @P0 BRA `(.L_x_13) ;  /* 0x0000000000480947 */ /* 0x000fea0003800000 */
[----:B------:R-:W4:Y:S01]  /*0ba0*/  S2UR UR5, SR_CgaCtaId ;  /* 0x00000000000579c3 */ /* 0x000f220000008800 */
[----:B--23--:R-:W-:Y:S01]  /*0bb0*/  UMOV UR4, 0x400 ;  /* 0x0000040000047882 */ /* 0x00cfe20000000000 */
        /* <DEDUP_REMOVED lines=9> */
[----:B----4-:R-:W-:Y:S01]  /*0c50*/  ULEA UR4, UR5, UR4, 0x18 ;  /* 0x0000000405047291 */ /* 0x010fe2000f8ec0ff */
[----:B------:R-:W2:Y:S11]  /*0c60*/  FENCE.VIEW.ASYNC.S ;  /* 0x00000000000073c6 */ /* 0x000eb60000000000 */
[----:B--2---:R4:W2:Y:S01]  /*0c70*/  SYNCS.EXCH.64 URZ, [UR4+0xe0], UR6 ;  /* 0x0000e00604ff75b2 */ /* 0x0048a20008000100 */
[----:B------:R4:W3:Y:S01]  /*0c80*/  SYNCS.EXCH.64 URZ, [UR4+0xf0], UR8 ;  /* 0x0000f00804ff75b2 */ /* 0x0008e20008000100 */
[----:B------:R4:W1:Y:S01]  /*0c90*/  SYNCS.EXCH.64 URZ, [UR4+0xe8], UR6 ;  /* 0x0000e80604ff75b2 */ /* 0x0008620008000100 */
[----:B------:R4:W1:Y:S02]  /*0ca0*/  SYNCS.EXCH.64 URZ, [UR4+0xf8], UR8 ;  /* 0x0000f80804ff75b2 */ /* 0x0008640008000100 */
[----:B----4-:R-:W-:Y:S01]  /*0cb0*/  NOP ;  /* 0x0000000000007918 */ /* 0x010fe20000000000 */
.L_x_13:
[----:B--23--:R-:W2:Y:S01]  /*0cc0*/  S2UR UR7, SR_CgaCtaId ;  /* 0x00000000000779c3 */ /* 0x00cea20000008800 */
[----:B------:R-:W-:Y:S01]  /*0cd0*/  VOTEU.ALL UP0, P1 ;  /* 0x0000000000ff7886 */ /* 0x000fe20000800000 */
[----:B------:R-:W-:Y:S01]  /*0ce0*/  UMOV UR4, 0x20 ;  /* 0x0000002000047882 */ /* 0x000fe20000000000 */
[----:B------:R-:W-:Y:S01]  /*0cf0*/  NOP ;  /* 0x0000000000007918 */ /* 0x000fe20000000000 */
[----:B-1----:R-:W-:Y:S01]  /*0d00*/  LOP3.LUT R3, R85, 0x1f, RZ, 0xc0, !PT ;  /* 0x0000001f55037812 */ /* 0x002fe200078ec0ff */
[----:B------:R-:W-:Y:S01]  /*0d10*/  UISETP.NE.AND UP4, UPT, UR18, URZ, UPT ;  /* 0x000000ff1200728c */ /* 0x000fe2000bf85270 */
[----:B------:R-:W-:Y:S01]  /*0d20*/  @!UP0 UMOV UR6, 0x400 ;  /* 0x0000040000068882 */ /* 0x000fe20000000000 */
[----:B------:R-:W-:-:S04]  /*0d30*/  @!UP0 UIADD3 UR4, UPT, UPT, -UR4, 0x100000, URZ ;  /* 0x0010000004048890 */ /* 0x000fc8000fffe1ff */
[----:B------:R-:W-:Y:S02]  /*0d40*/  @!UP0 USHF.L.U32 UR5, UR4, 0xb, URZ ;  /* 0x0000000b04058899 */ /* 0x000fe400080006ff */
[----:B------:R-:W-:Y:S02]  /*0d50*/  @!UP0 USHF.L.U32 UR4, UR4, 0x1, URZ ;  /* 0x0000000104048899 */ /* 0x000fe400080006ff */
[----:B--2---:R-:W-:Y:S01]  /*0d60*/  @!UP0 ULEA UR6, UR7, UR6, 0x18 ;  /* 0x0000000607068291 */ /* 0x004fe2000f8ec0ff */
[----:B------:R-:W1:Y:S01]  /*0d70*/  LDCU UR7, c[0x0][0x36c] ;  /* 0x00006d80ff0777ac */ /* 0x000e620008000800 */
[----:B------:R-:W-:Y:S01]  /*0d80*/  VOTEU.ALL UP0, P1 ;  /* 0x0000000000ff7886 */ /* 0x000fe20000800000 */
[----:B------:R-:W2:Y:S09]  /*0d90*/  FENCE.VIEW.ASYNC.S ;  /* 0x00000000000073c6 */ /* 0x000eb20000000000 */
[----:B--2---:R2:W3:Y:S01]  /*0da0*/  @!UP0 SYNCS.EXCH.64 URZ, [UR6+0x100], UR4 ;  /* 0x0001000406ff85b2 */ /* 0x0044e20008000100 */
[----:B-1----:R-:W-:-:S09]  /*0db0*/  UISETP.EQ.U32.AND UP6, UPT, UR7, 0x1, UPT ;  /* 0x000000010700788c */ /* 0x002fd2000bfc2070 */
[----:B--2---:R-:W-:Y:S05]  /*0dc0*/  BRA.U !UP6, `(.L_x_14) ;  /* 0x000000010e087547 */ /* 0x004fea000b800000 */
[----:B---3--:R-:W-:Y:S01]  /*0dd0*/  UCGABAR_ARV ;  /* 0x00000000000079c7 */ /* 0x008fe20008000000 */
[----:B------:R-:W-:Y:S05]  /*0de0*/  BRA `(.L_x_15) ;  /* 0x0000000000047947 */ /* 0x000fea0003800000 */
.L_x_14:
[----:B---3--:R-:W-:Y:S01]  /*0df0*/  NOP ;  /* 0x0000000000007918 */ /* 0x008fe20000000000 */
.L_x_15:
[----:B------:R-:W1:Y:S01]  /*0e00*/  S2UR UR20, SR_CTAID.X ;  /* 0x00000000001479c3 */ /* 0x000e620000002500 */
[----:B------:R-:W-:-:S05]  /*0e10*/  CS2R.32 R96, SR_CgaSize ;  /* 0x0000000000607805 */ /* 0x000fca0000008a00 */
[----:B------:R-:W-:-:S05]  /*0e20*/  IMAD R96, R96, -0xa0, RZ ;  /* 0xffffff6060607824 */ /* 0x000fca00078e02ff */
[----:B------:R-:W-:-:S14]  /*0e30*/  R2UR UR5, R96 ;  /* 0x00000000600572ca */ /* 0x000fdc00000e0000 */
[----:B------:R-:W2:Y:S01]  /*0e40*/  LDCU UR5, c[0x0][UR5+0x2b0] ;  /* 0x00005600050577ac */ /* 0x000ea20008000800 */
[----:B------:R-:W-:-:S05]  /*0e50*/  CS2R.32 R96, SR_CgaSize ;  /* 0x0000000000607805 */ /* 0x000fca0000008a00 */
[----:B------:R-:W-:-:S05]  /*0e60*/  IMAD R96, R96, -0xa0, RZ ;  /* 0xffffff6060607824 */ /* 0x000fca00078e02ff */
[----:B------:R-:W-:-:S14]  /*0e70*/  R2UR UR4, R96 ;  /* 0x00000000600472ca */ /* 0x000fdc00000e0000 */
[----:B------:R-:W3:Y:S01]  /*0e80*/  LDCU UR4, c[0x0][UR4+0x2b4] ;  /* 0x00005680040477ac */ /* 0x000ee20008000800 */
[----:B------:R-:W4:Y:S01]  /*0e90*/  S2UR UR21, SR_CTAID.Y ;  /* 0x00000000001579c3 */ /* 0x000f220000002600 */
[----:B------:R-:W-:-:S05]  /*0ea0*/  CS2R.32 R96, SR_CgaSize ;  /* 0x0000000000607805 */ /* 0x000fca0000008a00 */
[----:B------:R-:W-:-:S05]  /*0eb0*/  IMAD R96, R96, -0xa0, RZ ;  /* 0xffffff6060607824 */ /* 0x000fca00078e02ff */
[----:B------:R-:W-:-:S14]  /*0ec0*/  R2UR UR7, R96 ;  /* 0x00000000600772ca */ /* 0x000fdc00000e0000 */
[----:B------:R-:W3:Y:S01]  /*0ed0*/  LDCU UR7, c[0x0][UR7+0x2a0] ;  /* 0x00005400070777ac */ /* 0x000ee20008000800 */
[----:B------:R-:W-:-:S05]  /*0ee0*/  CS2R.32 R96, SR_CgaSize ;  /* 0x0000000000607805 */ /* 0x000fca0000008a00 */
[----:B------:R-:W-:-:S05]  /*0ef0*/  IMAD R96, R96, -0xa0, RZ ;  /* 0xffffff6060607824 */ /* 0x000fca00078e02ff */
[----:B------:R-:W-:-:S14]  /*0f00*/  R2UR UR8, R96 ;  /* 0x00000000600872ca */ /* 0x000fdc00000e0000 */
[----:B------:R-:W3:Y:S01]  /*0f10*/  LDCU UR8, c[0x0][UR8+0x2a4] ;  /* 0x00005480080877ac */ /* 0x000ee20008000800 */
[----:B------:R-:W3:Y:S01]  /*0f20*/  LDCU UR19, c[0x0][0xb24] ;  /* 0x00016480ff1377ac */ /* 0x000ee20008000800 */
[----:B------:R-:W3:Y:S01]  /*0f30*/  LDCU UR39, c[0x0][0xb24] ;  /* 0x00016480ff2777ac */ /* 0x000ee20008000800 */
[----:B-1----:R-:W-:Y:S01]  /*0f40*/  I2FP.F32.U32 R2, UR20 ;  /* 0x0000001400027c45 */ /* 0x002fe20008201000 */
[----:B------:R-:W1:Y:S04]  /*0f50*/  LDCU UR24, c[0x0][0xb30] ;  /* 0x00016600ff1877ac */ /* 0x000e680008000800 */
[----:B--2---:R-:W-:Y:S01]  /*0f60*/  FMUL R2, R2, UR5 ;  /* 0x0000000502027c20 */ /* 0x004fe20008400000 */
[----:B----4-:R-:W-:-:S05]  /*0f70*/  I2FP.F32.U32 R0, UR21 ;  /* 0x0000001500007c45 */ /* 0x010fca0008201000 */
[----:B------:R-:W2:Y:S01]  /*0f80*/  F2I.U32.TRUNC.NTZ R2, R2 ;  /* 0x0000000200027305 */ /* 0x000ea2000020f000 */
[----:B---3--:R-:W-:-:S07]  /*0f90*/  FMUL R0, R0, UR4 ;  /* 0x0000000400007c20 */ /* 0x008fce0008400000 */
[----:B------:R-:W3:Y:S01]  /*0fa0*/  F2I.U32.TRUNC.NTZ R0, R0 ;  /* 0x0000000000007305 */ /* 0x000ee2000020f000 */
[----:B--2---:R-:W-:Y:S02]  /*0fb0*/  R2UR UR4, R2 ;  /* 0x00000000020472ca */ /* 0x004fe400000e0000 */
[----:B------:R-:W-:Y:S02]  /*0fc0*/  PRMT R2, RZ, 0x7610, R2 ;  /* 0x00007610ff027816 */ /* 0x000fe40000000002 */
[----:B---3--:R-:W-:Y:S02]  /*0fd0*/  R2UR UR6, R0 ;  /* 0x00000000000672ca */ /* 0x008fe400000e0000 */
[----:B------:R-:W-:-:S07]  /*0fe0*/  PRMT R0, RZ, 0x7610, R0 ;  /* 0x00007610ff007816 */ /* 0x000fce0000000000 */
[----:B------:R-:W-:-:S04]  /*0ff0*/  UIADD3 UR5, UPT, UPT, -UR4, URZ, URZ ;  /* 0x000000ff04057290 */ /* 0x000fc8000fffe1ff */
[----:B------:R-:W-:Y:S02]  /*1000*/  UIMAD UR5, UR7, UR5, UR20 ;  /* 0x00000005070572a4 */ /* 0x000fe4000f8e0214 */
[----:B------:R-:W-:-:S04]  /*1010*/  UIADD3 UR4, UPT, UPT, -UR6, URZ, URZ ;  /* 0x000000ff06047290 */ /* 0x000fc8000fffe1ff */
[----:B------:R-:W-:Y:S01]  /*1020*/  IMAD.U32 R96, RZ, RZ, UR5 ;  /* 0x00000005ff607e24 */ /* 0x000fe2000f8e00ff */
[----:B------:R-:W-:-:S06]  /*1030*/  UIMAD UR4, UR8, UR4, UR21 ;  /* 0x00000004080472a4 */ /* 0x000fcc000f8e0215 */
[----:B------:R-:W-:Y:S01]  /*1040*/  IMAD.U32 R95, RZ, RZ, UR4 ;  /* 0x00000004ff5f7e24 */ /* 0x000fe2000f8e00ff */
[----:B-1----:R-:W-:Y:S06]  /*1050*/  BRA.U UP4, `(.L_x_16) ;  /* 0x0000000104307547 */ /* 0x002fec000b800000 */
[----:B------:R-:W-:Y:S01]  /*1060*/  R2UR UR5, R95 ;  /* 0x000000005f0572ca */ /* 0x000fe200000e0000 */
[----:B------:R-:W-:Y:S01]  /*1070*/  UMOV UR7, 0x3 ;  /* 0x0000000300077882 */ /* 0x000fe20000000000 */
[----:B------:R-:W-:-:S11]  /*1080*/  R2UR UR4, R96 ;  /* 0x00000000600472ca */ /* 0x000fd600000e0000 */
[----:B------:R-:W-:-:S04]  /*1090*/  UISETP.NE.AND UP0, UPT, UR5, URZ, UPT ;  /* 0x000000ff0500728c */ /* 0x000fc8000bf05270 */
[----:B------:R-:W-:Y:S02]  /*10a0*/  UISETP.LT.U32.OR UP0, UPT, UR4, 0x2, !UP0 ;  /* 0x000000020400788c */ /* 0x000fe4000c701470 */
[----:B------:R-:W-:Y:S02]  /*10b0*/  ULOP3.LUT UR4, UR4, 0xfffffffe, URZ, 0xc0, !UPT ;  /* 0xfffffffe04047892 */ /* 0x000fe4000f8ec0ff */
[----:B------:R-:W-:Y:S02]  /*10c0*/  USEL UR6, URZ, 0x1, !UP0 ;  /* 0x00000001ff067887 */ /* 0x000fe4000c000000 */
[----:B------:R-:W-:Y:S02]  /*10d0*/  USEL UR5, URZ, 0x2, !UP0 ;  /* 0x00000002ff057887 */ /* 0x000fe4000c000000 */
[----:B------:R-:W-:Y:S02]  /*10e0*/  USHF.L.U32 UR4, UR7, UR4, URZ ;  /* 0x0000000407047299 */ /* 0x000fe400080006ff */
[----:B------:R-:W-:-:S04]  /*10f0*/  UIADD3 UR5, UPT, UPT, UR6, UR5, URZ ;  /* 0x0000000506057290 */ /* 0x000fc8000fffe0ff */
[----:B------:R-:W-:Y:S02]  /*1100*/  IMAD.U32 R0, RZ, RZ, UR4 ;  /* 0x00000004ff007e24 */ /* 0x000fe4000f8e00ff */
[----:B------:R-:W-:-:S07]  /*1110*/  IMAD.U32 R2, RZ, RZ, UR5 ;  /* 0x00000005ff027e24 */ /* 0x000fce000f8e00ff */
.L_x_16:
[----:B------:R-:W1:Y:S01]  /*1120*/  S2UR UR52, SR_CTAID.Z ;  /* 0x00000000003479c3 */ /* 0x000e620000002700 */
[----:B------:R-:W-:Y:S01]  /*1130*/  UISETP.GE.AND UP0, UPT, UR19, 0x1, UPT ;  /* 0x000000011300788c */ /* 0x000fe2000bf06270 */
[----:B------:R-:W-:-:S08]  /*1140*/  UMOV UR51, UR20 ;  /* 0x0000001400337c82 */ /* 0x000fd00008000000 */
[----:B------:R-:W-:Y:S05]  /*1150*/  BRA.U !UP0, `(.L_x_17) ;  /* 0x0000000108d47547 */ /* 0x000fea000b800000 */
[----:B------:R-:W2:Y:S01]  /*1160*/  LDCU.128 UR12, c[0x0][0xb10] ;  /* 0x00016200ff0c77ac */ /* 0x000ea20008000c00 */
[----:B------:R-:W3:Y:S01]  /*1170*/  LDCU UR22, c[0x0][0xb0c] ;  /* 0x00016180ff1677ac */ /* 0x000ee20008000800 */
[----:B------:R-:W4:Y:S01]  /*1180*/  LDCU UR6, c[0x0][0x370] ;  /* 0x00006e00ff0677ac */ /* 0x000f220008000800 */
[----:B------:R-:W1:Y:S01]  /*1190*/  LDCU UR7, c[0x0][0x374] ;  /* 0x00006e80ff0777ac */ /* 0x000e620008000800 */
[----:B------:R-:W1:Y:S01]  /*11a0*/  LDCU UR23, c[0x0][0xb20] ;  /* 0x00016400ff1777ac */ /* 0x000e620008000800 */
[----:B--2---:R-:W-:Y:S02]  /*11b0*/  UIMAD.WIDE.U32 UR4, UR20, UR12, URZ ;  /* 0x0000000c140472a5 */ /* 0x004fe4000f8e00ff */
[----:B---3--:R-:W-:Y:S01]  /*11c0*/  UISETP.NE.AND UP0, UPT, UR22, 0x1, UPT ;  /* 0x000000011600788c */ /* 0x008fe2000bf05270 */
[----:B------:R-:W2:Y:S01]  /*11d0*/  LDCU.64 UR8, c[0x0][0xb28] ;  /* 0x00016500ff0877ac */ /* 0x000ea20008000a00 */
[----:B----4-:R-:W-:-:S03]  /*11e0*/  UIMAD.WIDE.U32 UR10, UR6, UR12, URZ ;  /* 0x0000000c060a72a5 */ /* 0x010fc6000f8e00ff */
[----:B------:R-:W-:Y:S01]  /*11f0*/  UMOV UR4, UR5 ;  /* 0x0000000500047c82 */ /* 0x000fe20008000000 */
[----:B------:R-:W-:Y:S02]  /*1200*/  UISETP.NE.AND UP2, UPT, UR19, 0x1, UPT ;  /* 0x000000011300788c */ /* 0x000fe4000bf45270 */
[----:B------:R-:W-:Y:S01]  /*1210*/  USHF.R.U32.HI UR4, URZ, UR13, UR4 ;  /* 0x0000000dff047299 */ /* 0x000fe20008011604 */
[----:B------:R-:W-:Y:S01]  /*1220*/  UMOV UR10, UR11 ;  /* 0x0000000b000a7c82 */ /* 0x000fe20008000000 */
[----:B------:R-:W-:Y:S02]  /*1230*/  UIMAD.WIDE.U32 UR16, UR21, UR15, URZ ;  /* 0x0000000f151072a5 */ /* 0x000fe4000f8e00ff */
[----:B------:R-:W-:Y:S02]  /*1240*/  USEL UR5, UR20, UR4, !UP0 ;  /* 0x0000000414057287 */ /* 0x000fe4000c000000 */
[----:B------:R-:W-:Y:S02]  /*1250*/  @UP0 USHF.R.U32.HI UR6, URZ, UR13, UR10 ;  /* 0x0000000dff060299 */ /* 0x000fe4000801160a */
[----:B------:R-:W-:-:S02]  /*1260*/  UISETP.NE.AND UP0, UPT, UR14, 0x1, UPT ;  /* 0x000000010e00788c */ /* 0x000fc4000bf05270 */
[----:B-1----:R-:W-:Y:S02]  /*1270*/  UIMAD.WIDE.U32 UR10, UR7, UR15, URZ ;  /* 0x0000000f070a72a5 */ /* 0x002fe4000f8e00ff */
[----:B--2---:R-:W-:Y:S01]  /*1280*/  UIMAD.WIDE.U32 UR12, UR6, UR8, URZ ;  /* 0x00000008060c72a5 */ /* 0x004fe2000f8e00ff */
[----:B------:R-:W-:Y:S01]  /*1290*/  UMOV UR4, UR17 ;  /* 0x0000001100047c82 */ /* 0x000fe20008000000 */
[----:B------:R-:W-:-:S03]  /*12a0*/  UIADD3 UR51, UPT, UPT, -UR5, URZ, URZ ;  /* 0x000000ff05337290 */ /* 0x000fc6000fffe1ff */
[----:B------:R-:W-:Y:S01]  /*12b0*/  UMOV UR10, UR11 ;  /* 0x0000000b000a7c82 */ /* 0x000fe20008000000 */
[----:B------:R-:W-:Y:S02]  /*12c0*/  USHF.R.U32.HI UR4, URZ, UR23, UR4 ;  /* 0x00000017ff047299 */ /* 0x000fe40008011604 */
[----:B------:R-:W-:Y:S01]  /*12d0*/  @UP0 USHF.R.U32.HI UR7, URZ, UR23, UR10 ;  /* 0x00000017ff070299 */ /* 0x000fe2000801160a */
[----:B------:R-:W-:Y:S01]  /*12e0*/  UMOV UR12, UR13 ;  /* 0x0000000d000c7c82 */ /* 0x000fe20008000000 */
[----:B------:R-:W-:Y:S02]  /*12f0*/  USEL UR4, UR21, UR4, !UP0 ;  /* 0x0000000415047287 */ /* 0x000fe4000c000000 */
[----:B------:R-:W-:Y:S02]  /*1300*/  UIMAD.WIDE.U32 UR10, UR7, UR8, URZ ;  /* 0x00000008070a72a5 */ /* 0x000fe4000f8e00ff */
[----:B------:R-:W-:Y:S02]  /*1310*/  @UP2 USHF.R.U32.HI UR6, URZ, UR9, UR12 ;  /* 0x00000009ff062299 */ /* 0x000fe4000801160c */
[----:B------:R-:W-:-:S02]  /*1320*/  UIMAD.WIDE.U32 UR12, UR4, UR8, URZ ;  /* 0x00000008040c72a5 */ /* 0x000fc4000f8e00ff */
[----:B------:R-:W-:Y:S01]  /*1330*/  UIMAD UR51, UR22, UR51, UR20 ;  /* 0x00000033163372a4 */ /* 0x000fe2000f8e0214 */
[----:B------:R-:W-:Y:S02]  /*1340*/  UMOV UR10, UR11 ;  /* 0x0000000b000a7c82 */ /* 0x000fe40008000000 */
[----:B------:R-:W-:Y:S02]  /*1350*/  @UP2 USHF.R.U32.HI UR7, URZ, UR9, UR10 ;  /* 0x00000009ff072299 */ /* 0x000fe4000801160a */
[----:B------:R-:W-:Y:S02]  /*1360*/  UIMAD UR10, UR6, UR19, URZ ;  /* 0x00000013060a72a4 */ /* 0x000fe4000f8e02ff */
[----:B------:R-:W-:-:S04]  /*1370*/  UIMAD UR7, UR7, UR19, URZ ;  /* 0x00000013070772a4 */ /* 0x000fc8000f8e02ff */
[----:B------:R-:W-:-:S03]  /*1380*/  UISETP.GE.AND UP0, UPT, UR4, UR7, UPT ;  /* 0x000000070400728c */ /* 0x000fc6000bf06270 */
[----:B------:R-:W-:Y:S01]  /*1390*/  UMOV UR7, UR13 ;  /* 0x0000000d00077c82 */ /* 0x000fe20008000000 */
[----:B------:R-:W-:Y:S02]  /*13a0*/  UISETP.GE.OR UP0, UPT, UR5, UR10, UP0 ;  /* 0x0000000a0500728c */ /* 0x000fe40008706670 */
[----:B------:R-:W-:Y:S02]  /*13b0*/  UIMAD.WIDE.U32 UR10, UR5, UR8, URZ ;  /* 0x00000008050a72a5 */ /* 0x000fe4000f8e00ff */
[----:B------:R-:W-:Y:S02]  /*13c0*/  USHF.R.U32.HI UR7, URZ, UR9, UR7 ;  /* 0x00000009ff077299 */ /* 0x000fe40008011607 */
[----:B------:R-:W-:Y:S02]  /*13d0*/  UIADD3 UR10, UPT, UPT, -UR4, URZ, URZ ;  /* 0x000000ff040a7290 */ /* 0x000fe4000fffe1ff */
[----:B------:R-:W-:Y:S02]  /*13e0*/  USEL UR7, UR4, UR7, !UP2 ;  /* 0x0000000704077287 */ /* 0x000fe4000d000000 */
[----:B------:R-:W-:Y:S01]  /*13f0*/  UIMAD UR10, UR14, UR10, UR21 ;  /* 0x0000000a0e0a72a4 */ /* 0x000fe2000f8e0215 */
[----:B------:R-:W-:-:S02]  /*1400*/  @!UP0 UMOV UR8, UR11 ;  /* 0x0000000b00088c82 */ /* 0x000fc40008000000 */
[----:B------:R-:W-:Y:S02]  /*1410*/  @!UP0 USHF.R.U32.HI UR8, URZ, UR9, UR8 ;  /* 0x00000009ff088299 */ /* 0x000fe40008011608 */
[----:B------:R-:W-:Y:S02]  /*1420*/  UIADD3 UR9, UPT, UPT, -UR7, URZ, URZ ;  /* 0x000000ff07097290 */ /* 0x000fe4000fffe1ff */
[----:B------:R-:W-:Y:S02]  /*1430*/  @!UP0 USEL UR8, UR5, UR8, !UP2 ;  /* 0x0000000805088287 */ /* 0x000fe4000d000000 */
[----:B------:R-:W-:Y:S02]  /*1440*/  UIMAD UR9, UR19, UR9, UR4 ;  /* 0x00000009130972a4 */ /* 0x000fe4000f8e0204 */
[----:B------:R-:W-:Y:S02]  /*1450*/  @!UP0 UIADD3 UR7, UPT, UPT, UR7, -UR8, URZ ;  /* 0x8000000807078290 */ /* 0x000fe4000fffe0ff */
[----:B------:R-:W-:-:S02]  /*1460*/  @!UP0 UIMAD UR6, UR9, UR6, UR8 ;  /* 0x00000006090682a4 */ /* 0x000fc4000f8e0208 */
[----:B------:R-:W-:-:S04]  /*1470*/  @!UP0 UIMAD UR4, UR7, UR19, UR5 ;  /* 0x00000013070482a4 */ /* 0x000fc8000f8e0205 */
[----:B------:R-:W-:Y:S01]  /*1480*/  UIMAD UR21, UR4, UR14, UR10 ;  /* 0x0000000e041572a4 */ /* 0x000fe2000f8e020a */
[----:B------:R-:W-:Y:S02]  /*1490*/  @!UP0 UMOV UR5, UR6 ;  /* 0x0000000600058c82 */ /* 0x000fe40008000000 */
[----:B------:R-:W-:-:S12]  /*14a0*/  UIMAD UR51, UR5, UR22, UR51 ;  /* 0x00000016053372a4 */ /* 0x000fd8000f8e0233 */
.L_x_17:
[----:B------:R-:W-:-:S09]  /*14b0*/  UISETP.NE.AND UP0, UPT, UR24, 0x1, UPT ;  /* 0x000000011800788c */ /* 0x000fd2000bf05270 */
[----:B------:R-:W-:Y:S05]  /*14c0*/  BRA.U UP0, `(.L_x_18) ;  /* 0x0000000100407547 */ /* 0x000fea000b800000 */
[----:B------:R-:W2:Y:S01]  /*14d0*/  LDCU.128 UR8, c[0x0][0xb10] ;  /* 0x00016200ff0877ac */ /* 0x000ea20008000c00 */
[----:B------:R-:W3:Y:S01]  /*14e0*/  LDCU UR12, c[0x0][0xb0c] ;  /* 0x00016180ff0c77ac */ /* 0x000ee20008000800 */
[----:B------:R-:W4:Y:S01]  /*14f0*/  LDCU UR13, c[0x0][0xb20] ;  /* 0x00016400ff0d77ac */ /* 0x000f220008000800 */
[----:B--2---:R-:W-:Y:S02]  /*1500*/  UIMAD.WIDE.U32 UR4, UR51, UR8, URZ ;  /* 0x00000008330472a5 */ /* 0x004fe4000f8e00ff */
[----:B------:R-:W-:Y:S02]  /*1510*/  UIMAD.WIDE.U32 UR6, UR21, UR11, URZ ;  /* 0x0000000b150672a5 */ /* 0x000fe4000f8e00ff */
[----:B---3--:R-:W-:Y:S02]  /*1520*/  UISETP.NE.AND UP0, UPT, UR12, 0x1, UPT ;  /* 0x000000010c00788c */ /* 0x008fe4000bf05270 */
[----:B------:R-:W-:-:S03]  /*1530*/  USHF.R.U32.HI UR5, URZ, UR9, UR5 ;  /* 0x00000009ff057299 */ /* 0x000fc60008011605 */
[----:B------:R-:W-:Y:S01]  /*1540*/  UMOV UR4, UR7 ;  /* 0x0000000700047c82 */ /* 0x000fe20008000000 */
[----:B------:R-:W-:Y:S02]  /*1550*/  USEL UR5, UR51, UR5, !UP0 ;  /* 0x0000000533057287 */ /* 0x000fe4000c000000 */
[----:B------:R-:W-:Y:S02]  /*1560*/  UISETP.NE.AND UP0, UPT, UR10, 0x1, UPT ;  /* 0x000000010a00788c */ /* 0x000fe4000bf05270 */
[----:B----4-:R-:W-:-:S04]  /*1570*/  USHF.R.U32.HI UR4, URZ, UR13, UR4 ;  /* 0x0000000dff047299 */ /* 0x010fc80008011604 */
[----:B------:R-:W-:-:S04]  /*1580*/  USEL UR4, UR21, UR4, !UP0 ;  /* 0x0000000415047287 */ /* 0x000fc8000c000000 */
[----:B------:R-:W-:Y:S02]  /*1590*/  UIADD3 UR6, UPT, UPT, -UR4, UR5, URZ ;  /* 0x0000000504067290 */ /* 0x000fe4000fffe1ff */
[----:B------:R-:W-:Y:S02]  /*15a0*/  UIADD3 UR4, UPT, UPT, UR4, -UR5, URZ ;  /* 0x8000000504047290 */ /* 0x000fe4000fffe0ff */
[----:B------:R-:W-:Y:S02]  /*15b0*/  UIMAD UR21, UR6, UR10, UR21 ;  /* 0x0000000a061572a4 */ /* 0x000fe4000f8e0215 */
[----:B------:R-:W-:-:S12]  /*15c0*/  UIMAD UR51, UR4, UR12, UR51 ;  /* 0x0000000c043372a4 */ /* 0x000fd8000f8e0233 */
.L_x_18:
[----:B------:R-:W-:Y:S05]  /*15d0*/  BRA.U !UP6, `(.L_x_19) ;  /* 0x000000010e0c7547 */ /* 0x000fea000b800000 */
[----:B------:R-:W-:Y:S01]  /*15e0*/  UCGABAR_WAIT ;  /* 0x0000000000007dc7 */ /* 0x000fe20008000000 */
[----:B------:R-:W-:Y:S01]  /*15f0*/  CCTL.IVALL ;  /* 0x00000000ff00798f */ /* 0x000fe20002000000 */
[----:B------:R-:W-:Y:S05]  /*1600*/  BRA `(.L_x_20) ;  /* 0x0000000000047947 */ /* 0x000fea0003800000 */
.L_x_19:
[----:B------:R-:W-:Y:S06]  /*1610*/  BAR.SYNC.DEFER_BLOCKING 0x0 ;  /* 0x0000000000007b1d */ /* 0x000fec0000010000 */
.L_x_20:
[----:B------:R-:W-:Y:S05]  /*1620*/  BRA.U UP5, `(.L_x_21) ;  /* 0x0000001905847547 */ /* 0x000fea000b800000 */
[----:B------:R-:W2:Y:S01]  /*1630*/  LDCU UR5, c[0x0][0x388] ;  /* 0x00007100ff0577ac */ /* 0x000ea20008000800 */
[----:B------:R-:W-:Y:S01]  /*1640*/  PLOP3.LUT P1, PT, PT, PT, UP3, 0x80, 0x8 ;  /* 0x000000000008781c */ /* 0x000fe20003f2f038 */
[----:B------:R-:W-:Y:S01]  /*1650*/  IMAD.MOV.U32 R2, RZ, RZ, RZ ;  /* 0x000000ffff027224 */ /* 0x000fe200078e00ff */
[----:B------:R-:W-:Y:S01]  /*1660*/  ISETP.EQ.OR P2, PT, R3, RZ, P3 ;  /* 0x000000ff0300720c */ /* 0x000fe20001f42670 */
[----:B------:R-:W3:Y:S01]  /*1670*/  LDCU UR6, c[0x0][0x38c] ;  /* 0x00007180ff0677ac */ /* 0x000ee20008000800 */
[----:B------:R-:W-:Y:S01]  /*1680*/  PLOP3.LUT P1, PT, P1, PT, PT, 0x8, 0x80 ;  /* 0x000000000080781c */ /* 0x000fe20000f2e170 */
[----:B------:R-:W4:Y:S01]  /*1690*/  LDCU UR48, c[0x0][0x390] ;  /* 0x00007200ff3077ac */ /* 0x000f220008000800 */
[----:B------:R-:W-:Y:S01]  /*16a0*/  UISETP.NE.AND UP1, UPT, UR18, URZ, UPT ;  /* 0x000000ff1200728c */ /* 0x000fe2000bf25270 */
[----:B------:R-:W3:Y:S01]  /*16b0*/  LDCU UR47, c[0x0][0x370] ;  /* 0x00006e00ff2f77ac */ /* 0x000ee20008000800 */
[----:B--2---:R-:W-:Y:S01]  /*16c0*/  UIADD3 UR5, UPT, UPT, UR5, 0x3f, URZ ;  /* 0x0000003f05057890 */ /* 0x004fe2000fffe0ff */
[----:B------:R-:W2:Y:S03]  /*16d0*/  LDCU.64 UR36, c[0x0][0x348] ;  /* 0x00006900ff2477ac */ /* 0x000ea60008000a00 */
[----:B------:R-:W-:-:S02]  /*16e0*/  USHF.R.S32.HI UR4, URZ, 0x1f, UR5 ;  /* 0x0000001fff047899 */ /* 0x000fc40008011405 */
[----:B-1----:R-:W-:Y:S02]  /*16f0*/  USHF.L.U32 UR52, UR20, 0x7, URZ ;  /* 0x0000000714347899 */ /* 0x002fe400080006ff */
[----:B------:R-:W-:Y:S02]  /*1700*/  ULEA.HI UR4, UR4, UR5, URZ, 0x6 ;  /* 0x0000000504047291 */ /* 0x000fe4000f8f30ff */
[----:B------:R-:W-:Y:S02]  /*1710*/  USHF.L.U32 UR5, UR20, 0x6, URZ ;  /* 0x0000000614057899 */ /* 0x000fe400080006ff */
[----:B------:R-:W-:Y:S02]  /*1720*/  USHF.R.S32.HI UR4, URZ, 0x6, UR4 ;  /* 0x00000006ff047899 */ /* 0x000fe40008011404 */
[----:B------:R-:W-:Y:S02]  /*1730*/  ULOP3.LUT UR50, UR5, 0x40, URZ, 0xc0, !UPT ;  /* 0x0000004005327892 */ /* 0x000fe4000f8ec0ff */
[----:B---3--:R-:W-:Y:S01]  /*1740*/  UIMAD UR4, UR4, UR6, URZ ;  /* 0x00000006040472a4 */ /* 0x008fe2000f8e02ff */
[----:B------:R-:W1:Y:S03]  /*1750*/  LDCU UR46, c[0x0][0x374] ;  /* 0x00006e80ff2e77ac */ /* 0x000e660008000800 */
[----:B----4-:R-:W-:-:S02]  /*1760*/  UIMAD UR48, UR4, UR48, URZ ;  /* 0x00000030043072a4 */ /* 0x010fc4000f8e02ff */
[----:B------:R-:W-:Y:S02]  /*1770*/  USEL UR33, UR62, 0x2, UP1 ;  /* 0x000000023e217887 */ /* 0x000fe40008800000 */
[----:B------:R-:W-:Y:S02]  /*1780*/  UISETP.NE.AND UP2, UPT, UR48, URZ, UPT ;  /* 0x000000ff3000728c */ /* 0x000fe4000bf45270 */
[----:B------:R-:W-:Y:S01]  /*1790*/  UISETP.LT.U32.AND UP0, UPT, UR48, 0x8, UPT ;  /* 0x000000083000788c */ /* 0x000fe2000bf01070 */
[----:B------:R-:W-:Y:S01]  /*17a0*/  UMOV UR23, 0x1 ;  /* 0x0000000100177882 */ /* 0x000fe20000000000 */
[----:B------:R-:W-:Y:S02]  /*17b0*/  UMOV UR26, URZ ;  /* 0x000000ff001a7c82 */ /* 0x000fe40008000000 */
[----:B------:R-:W-:Y:S01]  /*17c0*/  USEL UR4, UR48, 0x8, UP0 ;  /* 0x0000000830047887 */ /* 0x000fe20008000000 */
[----:B------:R-:W-:Y:S01]  /*17d0*/  UMOV UR27, URZ ;  /* 0x000000ff001b7c82 */ /* 0x000fe20008000000 */
[----:B------:R-:W-:-:S02]  /*17e0*/  UMOV UR34, URZ ;  /* 0x000000ff00227c82 */ /* 0x000fc40008000000 */
[----:B------:R-:W-:Y:S02]  /*17f0*/  UIADD3 UR5, UPT, UPT, UR4, -0x1, URZ ;  /* 0xffffffff04057890 */ /* 0x000fe4000fffe0ff */
[----:B------:R-:W-:Y:S02]  /*1800*/  @!UP2 UIADD3 UR5, UPT, UPT, UR4, URZ, URZ ;  /* 0x000000ff0405a290 */ /* 0x000fe4000fffe0ff */
[----:B------:R-:W-:Y:S02]  /*1810*/  UIADD3 UR45, UPT, UPT, UR48, -UR4, URZ ;  /* 0x80000004302d7290 */ /* 0x000fe4000fffe0ff */
[----:B-12---:R-:W-:-:S12]  /*1820*/  UIADD3 UR49, UPT, UPT, UR5, 0x1, URZ ;  /* 0x0000000105317890 */ /* 0x006fd8000fffe0ff */
.L_x_39:
[----:B------:R-:W1:Y:S01]  /*1830*/  S2UR UR25, SR_CgaCtaId ;  /* 0x00000000001979c3 */ /* 0x000e620000008800 */
[----:B------:R-:W-:Y:S01]  /*1840*/  UMOV UR4, 0x400 ;  /* 0x0000040000047882 */ /* 0x000fe20000000000 */
[----:B------:R-:W-:Y:S01]  /*1850*/  MOV R0, UR23 ;  /* 0x0000001700007c02 */ /* 0x000fe20008000f00 */
[----:B------:R-:W-:Y:S02]  /*1860*/  UISETP.NE.AND UP0, UPT, UR48, URZ, UPT ;  /* 0x000000ff3000728c */ /* 0x000fe4000bf05270 */
[----:B------:R-:W-:Y:S01]  /*1870*/  ULEA UR10, UR21, UR50, 0x7 ;  /* 0x00000032150a7291 */ /* 0x000fe2000f8e38ff */
[----:B------:R-:W-:Y:S01]  /*1880*/  SHF.L.U32 R0, R0, 0x1f, RZ ;  /* 0x0000001f00007819 */ /* 0x000fe200000006ff */
[----:B------:R-:W-:Y:S01]  /*1890*/  UMOV UR24, URZ ;  /* 0x000000ff00187c82 */ /* 0x000fe20008000000 */
[----:B------:R-:W-:Y:S01]  /*18a0*/  UMOV UR13, URZ ;  /* 0x000000ff000d7c82 */ /* 0x000fe20008000000 */
[----:B------:R-:W-:Y:S01]  /*18b0*/  UMOV UR12, URZ ;  /* 0x000000ff000c7c82 */ /* 0x000fe20008000000 */
[----:B-1----:R-:W-:-:S04]  /*18c0*/  ULEA UR25, UR25, UR4, 0x18 ;  /* 0x0000000419197291 */ /* 0x002fc8000f8ec0ff */
[----:B------:R-:W-:-:S09]  /*18d0*/  ULEA UR4, UR26, UR25, 0x3 ;  /* 0x000000191a047291 */ /* 0x000fd2000f8e18ff */
[----:B------:R1:W2:Y:S01]  /*18e0*/  SYNCS.PHASECHK.TRANS64.TRYWAIT P0, [UR4+0x40], R0 ;  /* 0x00004000ff0075a7 */ /* 0x0002a20008001104 */
[----:B------:R-:W-:-:S04]  /*18f0*/  ULEA.HI UR4, UR51, UR51, URZ, 0x1 ;  /* 0x0000003333047291 */ /* 0x000fc8000f8f08ff */
[----:B------:R-:W-:-:S04]  /*1900*/  USHF.L.U32 UR4, UR4, 0x7, URZ ;  /* 0x0000000704047899 */ /* 0x000fc800080006ff */
[----:B------:R-:W-:-:S04]  /*1910*/  ULOP3.LUT UR4, UR4, 0xffffff00, URZ, 0xc0, !UPT ;  /* 0xffffff0004047892 */ /* 0x000fc8000f8ec0ff */
[----:B------:R-:W-:Y:S01]  /*1920*/  ULOP3.LUT UR35, UR4, 0x80, UR52, 0xf8, !UPT ;  /* 0x0000008004237892 */ /* 0x000fe2000f8ef834 */
[----:B------:R-:W-:Y:S11]  /*1930*/  BRA.U !UP0, `(.L_x_22) ;  /* 0x0000000508607547 */ /* 0x000ff6000b800000 */
[----:B------:R-:W3:Y:S01]  /*1940*/  LDCU.128 UR16, c[0x0][0x480] ;  /* 0x00009000ff1077ac */ /* 0x000ee20008000c00 */
[----:B------:R-:W4:Y:S01]  /*1950*/  LDCU.64 UR20, c[0x0][0x490] ;  /* 0x00009200ff1477ac */ /* 0x000f220008000a00 */
[----:B------:R-:W1:Y:S01]  /*1960*/  LDCU.64 UR12, c[0x0][0x4b0] ;  /* 0x00009600ff0c77ac */ /* 0x000e620008000a00 */
[----:B------:R-:W1:Y:S01]  /*1970*/  LDCU.64 UR8, c[0x0][0x4d0] ;  /* 0x00009a00ff0877ac */ /* 0x000e620008000a00 */
[----:B------:R-:W1:Y:S01]  /*1980*/  LDCU UR43, c[0x0][0x390] ;  /* 0x00007200ff2b77ac */ /* 0x000e620008000800 */
[----:B---3--:R-:W-:Y:S02]  /*1990*/  UIMAD.WIDE.U32 UR4, UR35, UR17, URZ ;  /* 0x00000011230472a5 */ /* 0x008fe4000f8e00ff */
[----:B------:R-:W-:Y:S01]  /*19a0*/  UISETP.NE.AND UP0, UPT, UR16, 0x1, UPT ;  /* 0x000000011000788c */ /* 0x000fe2000bf05270 */
[----:B------:R-:W3:Y:S04]  /*19b0*/  LDCU UR44, c[0x0][0x38c] ;  /* 0x00007180ff2c77ac */ /* 0x000ee80008000800 */
[----:B------:R-:W-:Y:S01]  /*19c0*/  UMOV UR4, UR5 ;  /* 0x0000000500047c82 */ /* 0x000fe20008000000 */
[----:B------:R-:W1:Y:S01]  /*19d0*/  LDCU.64 UR14, c[0x0][0x4b8] ;  /* 0x00009700ff0e77ac */ /* 0x000e620008000a00 */
[----:B------:R-:W-:-:S02]  /*19e0*/  USHF.R.U32.HI UR6, URZ, UR18, UR4 ;  /* 0x00000012ff067299 */ /* 0x000fc40008011604 */
[----:B------:R-:W-:Y:S02]  /*19f0*/  UIADD3 UR34, UPT, UPT, UR49, UR27, URZ ;  /* 0x0000001b31227290 */ /* 0x000fe4000fffe0ff */
[----:B------:R-:W-:Y:S02]  /*1a00*/  USEL UR6, UR35, UR6, !UP0 ;  /* 0x0000000623067287 */ /* 0x000fe4000c000000 */
[----:B------:R-:W-:Y:S02]  /*1a10*/  UISETP.NE.AND UP0, UPT, UR19, 0x1, UPT ;  /* 0x000000011300788c */ /* 0x000fe4000bf05270 */
[----:B----4-:R-:W-:Y:S02]  /*1a20*/  UIMAD.WIDE.U32 UR4, UR6, UR20, URZ ;  /* 0x00000014060472a5 */ /* 0x010fe4000f8e00ff */
[----:B------:R-:W-:Y:S01]  /*1a30*/  UIADD3 UR7, UPT, UPT, -UR6, URZ, URZ ;  /* 0x000000ff06077290 */ /* 0x000fe2000fffe1ff */
[----:B------:R-:W-:-:S03]  /*1a40*/  UMOV UR24, URZ ;  /* 0x000000ff00187c82 */ /* 0x000fc60008000000 */
[----:B------:R-:W-:Y:S01]  /*1a50*/  UIMAD UR7, UR16, UR7, UR35 ;  /* 0x00000007100772a4 */ /* 0x000fe2000f8e0223 */
[----:B------:R-:W-:Y:S02]  /*1a60*/  UMOV UR4, UR5 ;  /* 0x0000000500047c82 */ /* 0x000fe40008000000 */
[----:B------:R-:W-:Y:S02]  /*1a70*/  USHF.R.U32.HI UR21, URZ, UR21, UR4 ;  /* 0x00000015ff157299 */ /* 0x000fe40008011604 */
[----:B------:R-:W4:Y:S02]  /*1a80*/  LDCU.64 UR4, c[0x0][0x4d8] ;  /* 0x00009b00ff0477ac */ /* 0x000f240008000a00 */
[----:B------:R-:W-:-:S04]  /*1a90*/  USEL UR21, UR6, UR21, !UP0 ;  /* 0x0000001506157287 */ /* 0x000fc8000c000000 */
[----:B------:R-:W-:-:S04]  /*1aa0*/  UIADD3 UR20, UPT, UPT, -UR21, URZ, URZ ;  /* 0x000000ff15147290 */ /* 0x000fc8000fffe1ff */
[----:B------:R-:W-:Y:S02]  /*1ab0*/  UIMAD UR20, UR19, UR20, UR6 ;  /* 0x00000014131472a4 */ /* 0x000fe4000f8e0206 */
[----:B-1----:R-:W-:Y:S02]  /*1ac0*/  UIMAD UR19, UR7, UR12, UR8 ;  /* 0x0000000c071372a4 */ /* 0x002fe4000f8e0208 */
[----:B------:R-:W-:Y:S01]  /*1ad0*/  UIMAD UR20, UR20, UR13, UR9 ;  /* 0x0000000d141472a4 */ /* 0x000fe2000f8e0209 */
[----:B------:R-:W-:Y:S01]  /*1ae0*/  UMOV UR6, UR26 ;  /* 0x0000001a00067c82 */ /* 0x000fe20008000000 */
[----:B------:R-:W-:Y:S01]  /*1af0*/  UMOV UR12, URZ ;  /* 0x000000ff000c7c82 */ /* 0x000fe20008000000 */
[----:B---3--:R-:W-:-:S09]  /*1b00*/  UMOV UR13, URZ ;  /* 0x000000ff000d7c82 */ /* 0x008fd20008000000 */
.L_x_28:
[----:B------:R-:W-:Y:S01]  /*1b10*/  @!P3 MOV R3, 0xc000 ;  /* 0x0000c0000003b802 */ /* 0x000fe20000000f00 */
[----:B------:R-:W-:Y:S01]  /*1b20*/  ULEA UR17, UR6, UR25, 0x3 ;  /* 0x0000001906117291 */ /* 0x000fe2000f8e18ff */
[----:B-12---:R-:W-:Y:S11]  /*1b30*/  @P0 BRA `(.L_x_23) ;  /* 0x0000000000100947 */ /* 0x006ff60003800000 */
[----:B------:R-:W-:Y:S04]  /*1b40*/  MOV R0, UR23 ;  /* 0x0000001700007c02 */ /* 0x000fe80008000f00 */
[----:B------:R-:W-:Y:S04]  /*1b50*/  SHF.L.U32 R5, R0, 0x1f, RZ ;  /* 0x0000001f00057819 */ /* 0x000fe800000006ff */
[----:B------:R-:W1:Y:S02]  /*1b60*/  SYNCS.PHASECHK.TRANS64.TRYWAIT P0, [UR17+0x40], R5 ;  /* 0x00004005ff0075a7 */ /* 0x000e640008001111 */
[----:B-1----:R-:W-:Y:S05]  /*1b70*/  @!P0 BRA `(.L_x_24) ;  /* 0x0000008400008947 */ /* 0x002fea0003800000 */
.L_x_23:
[----:B------:R2:W-:Y:S01]  /*1b80*/  @!P3 SYNCS.ARRIVE.TRANS64 RZ, [UR17], R3 ;  /* 0x00000003ffffb9a7 */ /* 0x0005e20008000011 */
[----:B------:R-:W-:Y:S04]  /*1b90*/  ULOP3.LUT UR7, UR33, 0x2, URZ, 0xfc, !UPT ;  /* 0x0000000221077892 */ /* 0x000fe8000f8efcff */
[----:B------:R-:W-:Y:S09]  /*1ba0*/  UISETP.NE.AND UP0, UPT, UR7, 0x2, UPT ;  /* 0x000000020700788c */ /* 0x000ff2000bf05270 */
[----:B------:R-:W-:Y:S05]  /*1bb0*/  BRA.U UP0, `(.L_x_25) ;  /* 0x0000000100047547 */ /* 0x000fea000b800000 */
[----:B----4-:R-:W-:Y:S05]  /*1bc0*/  BPT.TRAP 0x1 ;  /* 0x000000040000795c */ /* 0x010fea0000300000 */
.L_x_25:
[----:B------:R-:W-:Y:S04]  /*1bd0*/  BSSY.RECONVERGENT B0, `(.L_x_26) ;  /* 0x0000003000007945 */ /* 0x000fe80003800200 */
[----:B------:R-:W-:Y:S05]  /*1be0*/  @P2 BRA `(.L_x_27) ;  /* 0x0000000000042947 */ /* 0x000fea0003800000 */
[----:B----4-:R-:W-:Y:S05]  /*1bf0*/  BPT.TRAP 0x1 ;  /* 0x000000040000795c */ /* 0x010fea0000300000 */
.L_x_27:
[----:B----4-:R-:W-:Y:S05]  /*1c00*/  BSYNC.RECONVERGENT B0 ;  /* 0x0000000000007941 */ /* 0x010fea0003800200 */
.L_x_26:
[----:B------:R-:W-:Y:S02]  /*1c10*/  UIADD3 UR7, UPT, UPT, UR6, 0x1, URZ ;  /* 0x0000000106077890 */ /* 0x000fe4000fffe0ff */
[----:B------:R-:W-:Y:S02]  /*1c20*/  ULEA UR16, UR6, UR25, 0xe ;  /* 0x0000001906107291 */ /* 0x000fe4000f8e70ff */
[----:B------:R-:W-:Y:S02]  /*1c30*/  UISETP.NE.AND UP0, UPT, UR7, 0x8, UPT ;  /* 0x000000080700788c */ /* 0x000fe4000bf05270 */
[----:B------:R-:W-:Y:S02]  /*1c40*/  UIADD3 UR30, UP1, UPT, UR36, 0x80, URZ ;  /* 0x00000080241e7890 */ /* 0x000fe4000ff3e0ff */
[----:B------:R-:W-:Y:S02]  /*1c50*/  USEL UR8, URZ, 0x1, UP0 ;  /* 0x00000001ff087887 */ /* 0x000fe40008000000 */
[----:B------:R-:W-:Y:S02]  /*1c60*/  USEL UR26, UR7, URZ, UP0 ;  /* 0x000000ff071a7287 */ /* 0x000fe40008000000 */
[----:B------:R-:W-:Y:S02]  /*1c70*/  ULOP3.LUT UR23, UR23, UR8, URZ, 0x3c, !UPT ;  /* 0x0000000817177292 */ /* 0x000fe4000f8e3cff */
[----:B------:R-:W-:Y:S02]  /*1c80*/  ULEA UR7, UR26, UR25, 0x3 ;  /* 0x000000191a077291 */ /* 0x000fe4000f8e18ff */
[----:B------:R-:W-:Y:S02]  /*1c90*/  ULEA UR8, UR6, UR25, 0xd ;  /* 0x0000001906087291 */ /* 0x000fe4000f8e68ff */
[----:B------:R-:W-:Y:S01]  /*1ca0*/  ULOP3.LUT UR17, UR17, 0xfefffff8, URZ, 0xc0, !UPT ;  /* 0xfefffff811117892 */ /* 0x000fe2000f8ec0ff */
[----:B-1----:R-:W-:Y:S01]  /*1cb0*/  MOV R0, UR23 ;  /* 0x0000001700007c02 */ /* 0x002fe20008000f00 */
[----:B------:R-:W-:Y:S02]  /*1cc0*/  USHF.L.U32 UR18, UR24, 0x6, URZ ;  /* 0x0000000618127899 */ /* 0x000fe400080006ff */
[----:B------:R-:W-:Y:S01]  /*1cd0*/  UIADD3.X UR31, UPT, UPT, URZ, UR37, URZ, UP1, !UPT ;  /* 0x00000025ff1f7290 */ /* 0x000fe20008ffe4ff */
[----:B--2---:R-:W-:Y:S01]  /*1ce0*/  SHF.L.U32 R3, R0, 0x1f, RZ ;  /* 0x0000001f00037819 */ /* 0x004fe200000006ff */
[----:B------:R-:W-:Y:S02]  /*1cf0*/  UIADD3 UR16, UPT, UPT, UR16, 0x8400, URZ ;  /* 0x0000840010107890 */ /* 0x000fe4000fffe0ff */
[----:B------:R-:W-:Y:S01]  /*1d00*/  UIADD3 UR28, UP0, UPT, UR36, 0x180, URZ ;  /* 0x00000180241c7890 */ /* 0x000fe2000ff1e0ff */
[----:B------:R3:W1:Y:S01]  /*1d10*/  SYNCS.PHASECHK.TRANS64.TRYWAIT P0, [UR7+0x40], R3 ;  /* 0x00004003ff0075a7 */ /* 0x0006620008001107 */
[----:B------:R-:W-:Y:S02]  /*1d20*/  UIMAD UR7, UR12, UR14, UR4 ;  /* 0x0000000e0c0772a4 */ /* 0x000fe4000f8e0204 */
[----:B------:R-:W-:Y:S02]  /*1d30*/  UIMAD UR6, UR13, UR15, UR5 ;  /* 0x0000000f0d0672a4 */ /* 0x000fe4000f8e0205 */
[----:B------:R-:W-:Y:S02]  /*1d40*/  UIADD3.X UR29, UPT, UPT, URZ, UR37, URZ, UP0, !UPT ;  /* 0x00000025ff1d7290 */ /* 0x000fe400087fe4ff */
[----:B------:R-:W-:Y:S02]  /*1d50*/  UPRMT UR6, UR7, 0x40, UR6 ;  /* 0x0000004007067896 */ /* 0x000fe40008000006 */
[----:B------:R-:W-:Y:S02]  /*1d60*/  UIADD3 UR8, UPT, UPT, UR8, 0x28400, URZ ;  /* 0x0002840008087890 */ /* 0x000fe4000fffe0ff */
[----:B------:R-:W-:Y:S02]  /*1d70*/  UPRMT UR6, UR6, 0x5410, URZ ;  /* 0x0000541006067896 */ /* 0x000fe400080000ff */
[----:B------:R-:W-:Y:S02]  /*1d80*/  UIADD3 UR32, UPT, UPT, UR12, 0x1, URZ ;  /* 0x000000010c207890 */ /* 0x000fe4000fffe0ff */
[----:B------:R-:W-:Y:S02]  /*1d90*/  UIADD3 UR22, UPT, UPT, UR13, 0x1, URZ ;  /* 0x000000010d167890 */ /* 0x000fe4000fffe0ff */
[----:B------:R-:W-:Y:S02]  /*1da0*/  UISETP.NE.AND UP2, UPT, UR32, UR44, UPT ;  /* 0x0000002c2000728c */ /* 0x000fe4000bf45270 */
[----:B------:R-:W-:Y:S02]  /*1db0*/  UIADD3 UR27, UPT, UPT, UR27, 0x1, URZ ;  /* 0x000000011b1b7890 */ /* 0x000fe4000fffe0ff */
[----:B------:R-:W-:Y:S01]  /*1dc0*/  UIADD3 UR7, UPT, UPT, UR24, 0x1, URZ ;  /* 0x0000000118077890 */ /* 0x000fe2000fffe0ff */
[----:B------:R-:W-:Y:S01]  /*1dd0*/  UMOV UR40, 0x0 ;  /* 0x0000000000287882 */ /* 0x000fe20000000000 */
[----:B------:R-:W-:Y:S01]  /*1de0*/  UMOV UR41, 0x10000000 ;  /* 0x1000000000297882 */ /* 0x000fe20000000000 */
[----:B------:R-:W-:Y:S01]  /*1df0*/  UMOV UR9, UR17 ;  /* 0x0000001100097c82 */ /* 0x000fe20008000000 */
[----:B------:R2:W-:Y:S01]  /*1e00*/  UTMALDG.4D.IM2COL.2CTA [UR16], [UR30], UR6, desc[UR40] ;  /* 0x000028101e0073b4 */ /* 0x0005e20008259006 */
[----:B------:R-:W-:Y:S02]  /*1e10*/  UMOV UR11, UR18 ;  /* 0x00000012000b7c82 */ /* 0x000fe40008000000 */
[----:B------:R-:W-:Y:S04]  /*1e20*/  @UP2 UIADD3 UR22, UPT, UPT, UR13, URZ, URZ ;  /* 0x000000ff0d162290 */ /* 0x000fe8000fffe0ff */
[----:B------:R-:W-:Y:S01]  /*1e30*/  UISETP.NE.AND UP0, UPT, UR22, UR43, UPT ;  /* 0x0000002b1600728c */ /* 0x000fe2000bf05270 */
[----:B------:R4:W-:Y:S10]  /*1e40*/  UTMALDG.4D.2CTA [UR8], [UR28], desc[UR40] ;  /* 0x000028081c0075b4 */ /* 0x0009f40008219000 */
[----:B------:R-:W-:Y:S07]  /*1e50*/  @UP0 UIADD3 UR7, UPT, UPT, UR24, URZ, URZ ;  /* 0x000000ff18070290 */ /* 0x000fee000fffe0ff */
[----:B------:R-:W-:Y:S01]  /*1e60*/  UMOV UR24, UR7 ;  /* 0x0000000700187c82 */ /* 0x000fe20008000000 */
[----:B--2---:R-:W-:Y:S01]  /*1e70*/  UMOV UR6, UR26 ;  /* 0x0000001a00067c82 */ /* 0x004fe20008000000 */
[----:B----4-:R-:W-:Y:S02]  /*1e80*/  USEL UR13, UR22, URZ, UP0 ;  /* 0x000000ff160d7287 */ /* 0x010fe40008000000 */
[----:B------:R-:W-:Y:S02]  /*1e90*/  UISETP.NE.AND UP0, UPT, UR27, UR34, UPT ;  /* 0x000000221b00728c */ /* 0x000fe4000bf05270 */
[----:B------:R-:W-:Y:S07]  /*1ea0*/  USEL UR12, UR32, URZ, UP2 ;  /* 0x000000ff200c7287 */ /* 0x000fee0009000000 */
[----:B---3--:R-:W-:Y:S05]  /*1eb0*/  BRA.U UP0, `(.L_x_28) ;  /* 0xfffffffd00147547 */ /* 0x008fea000b83ffff */
.L_x_22:
[----:B------:R-:W-:Y:S01]  /*1ec0*/  ULEA UR4, UR26, UR25, 0x3 ;  /* 0x000000191a047291 */ /* 0x000fe2000f8e18ff */
[----:B-1----:R-:W-:Y:S01]  /*1ed0*/  MOV R0, UR23 ;  /* 0x0000001700007c02 */ /* 0x002fe20008000f00 */
[----:B------:R-:W-:Y:S01]  /*1ee0*/  @!P1 SYNCS.ARRIVE.TRANS64.A1T0 RZ, [UR25+0xc8], RZ ;  /* 0x0000c8ffffff99a7 */ /* 0x000fe20008100019 */
[----:B------:R-:W-:Y:S02]  /*1ef0*/  UISETP.GE.AND UP0, UPT, UR45, 0x1, UPT ;  /* 0x000000012d00788c */ /* 0x000fe4000bf06270 */
[----:B------:R-:W-:-:S04]  /*1f00*/  SHF.L.U32 R0, R0, 0x1f, RZ ;  /* 0x0000001f00007819 */ /* 0x000fc800000006ff */
[----:B--2---:R1:W2:Y:S03]  /*1f10*/  SYNCS.PHASECHK.TRANS64.TRYWAIT P0, [UR4+0x40], R0 ;  /* 0x00004000ff0075a7 */ /* 0x0042a60008001104 */
[----:B------:R-:W-:Y:S05]  /*1f20*/  BRA.U !UP0, `(.L_x_29) ;  /* 0x00000005085c7547 */ /* 0x000fea000b800000 */
        /* <DEDUP_REMOVED lines=16> */
[----:B------:R-:W-:-:S03]  /*2030*/  UMOV UR32, UR45 ;  /* 0x0000002d00207c82 */ /* 0x000fc60008000000 */
        /* <DEDUP_REMOVED lines=9> */
[----:B---3--:R-:W-:-:S11]  /*20d0*/  UMOV UR6, UR26 ;  /* 0x0000001a00067c82 */ /* 0x008fd60008000000 */
.L_x_35:
[----:B------:R-:W-:Y:S01]  /*20e0*/  @!P3 MOV R3, 0xc000 ;  /* 0x0000c0000003b802 */ /* 0x000fe20000000f00 */
[----:B------:R-:W-:Y:S01]  /*20f0*/  ULEA UR17, UR6, UR25, 0x3 ;  /* 0x0000001906117291 */ /* 0x000fe2000f8e18ff */
[----:B-12---:R-:W-:Y:S11]  /*2100*/  @P0 BRA `(.L_x_30) ;  /* 0x0000000000100947 */ /* 0x006ff60003800000 */
[----:B------:R-:W-:Y:S04]  /*2110*/  MOV R0, UR23 ;  /* 0x0000001700007c02 */ /* 0x000fe80008000f00 */
[----:B------:R-:W-:Y:S04]  /*2120*/  SHF.L.U32 R5, R0, 0x1f, RZ ;  /* 0x0000001f00057819 */ /* 0x000fe800000006ff */
[----:B------:R-:W1:Y:S02]  /*2130*/  SYNCS.PHASECHK.TRANS64.TRYWAIT P0, [UR17+0x40], R5 ;  /* 0x00004005ff0075a7 */ /* 0x000e640008001111 */
[----:B-1----:R-:W-:Y:S05]  /*2140*/  @!P0 BRA `(.L_x_31) ;  /* 0x0000007c00a48947 */ /* 0x002fea0003800000 */
.L_x_30:
[----:B------:R2:W-:Y:S01]  /*2150*/  @!P3 SYNCS.ARRIVE.TRANS64 RZ, [UR17], R3 ;  /* 0x00000003ffffb9a7 */ /* 0x0005e20008000011 */
[----:B------:R-:W-:Y:S04]  /*2160*/  ULOP3.LUT UR7, UR33, 0x2, URZ, 0xfc, !UPT ;  /* 0x0000000221077892 */ /* 0x000fe8000f8efcff */
[----:B------:R-:W-:Y:S09]  /*2170*/  UISETP.NE.AND UP0, UPT, UR7, 0x2, UPT ;  /* 0x000000020700788c */ /* 0x000ff2000bf05270 */
[----:B------:R-:W-:Y:S05]  /*2180*/  BRA.U UP0, `(.L_x_32) ;  /* 0x0000000100047547 */ /* 0x000fea000b800000 */
[----:B----4-:R-:W-:Y:S05]  /*2190*/  BPT.TRAP 0x1 ;  /* 0x000000040000795c */ /* 0x010fea0000300000 */
.L_x_32:
[----:B------:R-:W-:Y:S04]  /*21a0*/  BSSY.RECONVERGENT B0, `(.L_x_33) ;  /* 0x0000003000007945 */ /* 0x000fe80003800200 */
[----:B------:R-:W-:Y:S05]  /*21b0*/  @P2 BRA `(.L_x_34) ;  /* 0x0000000000042947 */ /* 0x000fea0003800000 */
[----:B----4-:R-:W-:Y:S05]  /*21c0*/  BPT.TRAP 0x1 ;  /* 0x000000040000795c */ /* 0x010fea0000300000 */
.L_x_34:
[----:B----4-:R-:W-:Y:S05]  /*21d0*/  BSYNC.RECONVERGENT B0 ;  /* 0x0000000000007941 */ /* 0x010fea0003800200 */
.L_x_33:
        /* <DEDUP_REMOVED lines=26> */
[----:B------:R-:W-:Y:S01]  /*2380*/  UIADD3 UR7, UPT, UPT, UR24, 0x1, URZ ;  /* 0x0000000118077890 */ /* 0x000fe2000fffe0ff */
[----:B------:R-:W-:Y:S01]  /*2390*/  UMOV UR40, 0x0 ;  /* 0x0000000000287882 */ /* 0x000fe20000000000 */
[----:B------:R-:W-:Y:S01]  /*23a0*/  UMOV UR41, 0x10000000 ;  /* 0x1000000000297882 */ /* 0x000fe20000000000 */
[----:B------:R-:W-:Y:S01]  /*23b0*/  UMOV UR9, UR17 ;  /* 0x0000001100097c82 */ /* 0x000fe20008000000 */
[----:B------:R2:W-:Y:S01]  /*23c0*/  UTMALDG.4D.IM2COL.2CTA [UR16], [UR30], UR6, desc[UR40] ;  /* 0x000028101e0073b4 */ /* 0x0005e20008259006 */
[----:B------:R-:W-:Y:S04]  /*23d0*/  UMOV UR11, UR18 ;  /* 0x00000012000b7c82 */ /* 0x000fe80008000000 */
[----:B------:R-:W-:Y:S04]  /*23e0*/  @UP2 UIADD3 UR22, UPT, UPT, UR13, URZ, URZ ;  /* 0x000000ff0d162290 */ /* 0x000fe8000fffe0ff */
[----:B------:R-:W-:Y:S01]  /*23f0*/  UISETP.NE.AND UP0, UPT, UR22, UR43, UPT ;  /* 0x0000002b1600728c */ /* 0x000fe2000bf05270 */
[----:B------:R4:W-:Y:S10]  /*2400*/  UTMALDG.4D.2CTA [UR8], [UR28], desc[UR40] ;  /* 0x000028081c0075b4 */ /* 0x0009f40008219000 */
[----:B------:R-:W-:Y:S07]  /*2410*/  @UP0 UIADD3 UR7, UPT, UPT, UR24, URZ, URZ ;  /* 0x000000ff18070290 */ /* 0x000fee000fffe0ff */
[----:B------:R-:W-:Y:S01]  /*2420*/  UMOV UR24, UR7 ;  /* 0x0000000700187c82 */ /* 0x000fe20008000000 */
[----:B--2---:R-:W-:Y:S02]  /*2430*/  UIADD3 UR6, UPT, UPT, UR32, -0x1, URZ ;  /* 0xffffffff20067890 */ /* 0x004fe4000fffe0ff */
[----:B----4-:R-:W-:Y:S02]  /*2440*/  USEL UR13, UR22, URZ, UP0 ;  /* 0x000000ff160d7287 */ /* 0x010fe40008000000 */
[----:B------:R-:W-:Y:S02]  /*2450*/  UISETP.GT.U32.AND UP0, UPT, UR32, 0x1, UPT ;  /* 0x000000012000788c */ /* 0x000fe4000bf04070 */
[----:B------:R-:W-:Y:S01]  /*2460*/  USEL UR12, UR27, URZ, UP2 ;  /* 0x000000ff1b0c7287 */ /* 0x000fe20009000000 */
[----:B------:R-:W-:Y:S01]  /*2470*/  UMOV UR32, UR6 ;  /* 0x0000000600207c82 */ /* 0x000fe20008000000 */
[----:B------:R-:W-:Y:S05]  /*2480*/  UMOV UR6, UR26 ;  /* 0x0000001a00067c82 */ /* 0x000fea0008000000 */
[----:B---3--:R-:W-:Y:S05]  /*2490*/  BRA.U UP0, `(.L_x_35) ;  /* 0xfffffffd00107547 */ /* 0x008fea000b83ffff */
.L_x_29:
[----:B------:R-:W-:Y:S01]  /*24a0*/  SHF.L.U32 R3, R2, 0x1f, RZ ;  /* 0x0000001f02037819 */ /* 0x000fe200000006ff */
[----:B------:R-:W-:-:S03]  /*24b0*/  NOP ;  /* 0x0000000000007918 */ /* 0x000fc60000000000 */
[----:B-12---:R-:W1:Y:S02]  /*24c0*/  SYNCS.PHASECHK.TRANS64.TRYWAIT P0, [UR25+0xd0], R3 ;  /* 0x0000d003ff0075a7 */ /* 0x006e640008001119 */
[----:B-1----:R-:W-:Y:S05]  /*24d0*/  @!P0 BRA `(.L_x_36) ;  /* 0x0000007800d88947 */ /* 0x002fea0003800000 */
.L_x_149:
[----:B------:R-:W2:Y:S01]  /*24e0*/  LDS.128 R4, [UR25+0x110] ;  /* 0x00011019ff047984 */ /* 0x000ea20008000c00 */
[----:B------:R-:W-:Y:S02]  /*24f0*/  UIADD3 UR4, UPT, UPT, UR25, 0xd8, URZ ;  /* 0x000000d819047890 */ /* 0x000fe4000fffe0ff */
[----:B------:R-:W-:Y:S01]  /*2500*/  UISETP.GE.AND UP0, UPT, UR39, 0x1, UPT ;  /* 0x000000012700788c */ /* 0x000fe2000bf06270 */
[----:B------:R-:W-:Y:S01]  /*2510*/  @!PT LDS RZ, [RZ] ;  /* 0x00000000fffff984 */ /* 0x000fe20000000800 */
[----:B------:R-:W-:Y:S01]  /*2520*/  @!PT LDS RZ, [RZ] ;  /* 0x00000000fffff984 */ /* 0x000fe20000000800 */
[----:B------:R-:W-:Y:S01]  /*2530*/  @!PT LDS RZ, [RZ] ;  /* 0x00000000fffff984 */ /* 0x000fe20000000800 */
[----:B------:R-:W-:Y:S01]  /*2540*/  @!PT LDS RZ, [RZ] ;  /* 0x00000000fffff984 */ /* 0x000fe20000000800 */
[----:B------:R3:W-:Y:S06]  /*2550*/  MEMBAR.ALL.CTA ;  /* 0x0000000000007992 */ /* 0x0007ec0000008000 */
[----:B---3--:R-:W3:Y:S01]  /*2560*/  FENCE.VIEW.ASYNC.S ;  /* 0x00000000000073c6 */ /* 0x008ee20000000000 */
[----:B------:R-:W-:-:S09]  /*2570*/  UPRMT UR4, URZ, 0x654, UR4 ;  /* 0x00000654ff047896 */ /* 0x000fd20008000004 */
[----:B---3--:R-:W-:Y:S01]  /*2580*/  SYNCS.ARRIVE.TRANS64.RED.A1T0 RZ, [UR4], RZ ;  /* 0x000000ffffff79a7 */ /* 0x008fe20008100404 */
[----:B--2---:R-:W-:-:S13]  /*2590*/  LOP3.LUT P0, RZ, R6, 0x1, RZ, 0xc0, !PT ;  /* 0x0000000106ff7812 */ /* 0x004fda000780c0ff */
[----:B------:R-:W-:Y:S01]  /*25a0*/  VOTEU.ANY UP1, P0 ;  /* 0x0000000000ff7886 */ /* 0x000fe20000020100 */
[----:B------:R-:W-:-:S13]  /*25b0*/  PLOP3.LUT P0, PT, PT, PT, UP1, 0x80, 0x8 ;  /* 0x000000000008781c */ /* 0x000fda0003f0f018 */
[----:B-1----:R-:W-:Y:S02]  /*25c0*/  @P0 MOV R0, R4 ;  /* 0x0000000400000202 */ /* 0x002fe40000000f00 */
[----:B------:R-:W-:Y:S02]  /*25d0*/  @P0 LOP3.LUT R4, R5, 0xffff, RZ, 0xc0, !PT ;  /* 0x0000ffff05040812 */ /* 0x000fe400078ec0ff */
[----:B------:R-:W-:Y:S02]  /*25e0*/  @P0 R2UR UR6, R0 ;  /* 0x00000000000602ca */ /* 0x000fe400000e0000 */
[----:B------:R-:W-:-:S11]  /*25f0*/  @P0 R2UR UR5, R4 ;  /* 0x00000000040502ca */ /* 0x000fd600000e0000 */
[----:B------:R-:W-:Y:S02]  /*2600*/  @UP1 UMOV UR42, UR6 ;  /* 0x00000006002a1c82 */ /* 0x000fe40008000000 */
[----:B------:R-:W-:Y:S01]  /*2610*/  @UP1 UMOV UR38, UR5 ;  /* 0x0000000500261c82 */ /* 0x000fe20008000000 */
[----:B------:R-:W-:Y:S05]  /*2620*/  BRA.U !UP0, `(.L_x_37) ;  /* 0x0000000108d47547 */ /* 0x000fea000b800000 */
[----:B------:R-:W1:Y:S01]  /*2630*/  LDCU.128 UR16, c[0x0][0xb10] ;  /* 0x00016200ff1077ac */ /* 0x000e620008000c00 */
[----:B------:R-:W2:Y:S01]  /*2640*/  LDCU UR21, c[0x0][0xb20] ;  /* 0x00016400ff1577ac */ /* 0x000ea20008000800 */
[----:B------:R-:W3:Y:S01]  /*2650*/  LDCU UR20, c[0x0][0xb0c] ;  /* 0x00016180ff1477ac */ /* 0x000ee20008000800 */
[----:B------:R-:W4:Y:S01]  /*2660*/  LDCU.64 UR8, c[0x0][0xb28] ;  /* 0x00016500ff0877ac */ /* 0x000f220008000a00 */
[----:B------:R-:W-:Y:S02]  /*2670*/  UISETP.NE.AND UP3, UPT, UR39, 0x1, UPT ;  /* 0x000000012700788c */ /* 0x000fe4000bf65270 */
[----:B-1----:R-:W-:Y:S02]  /*2680*/  UIMAD.WIDE.U32 UR4, UR46, UR19, URZ ;  /* 0x000000132e0472a5 */ /* 0x002fe4000f8e00ff */
[----:B------:R-:W-:Y:S02]  /*2690*/  UIMAD.WIDE.U32 UR6, UR47, UR16, URZ ;  /* 0x000000102f0672a5 */ /* 0x000fe4000f8e00ff */
[----:B------:R-:W-:-:S02]  /*26a0*/  UISETP.NE.AND UP0, UPT, UR18, 0x1, UPT ;  /* 0x000000011200788c */ /* 0x000fc4000bf05270 */
[----:B------:R-:W-:Y:S01]  /*26b0*/  UIMAD.WIDE.U32 UR14, UR38, UR19, URZ ;  /* 0x00000013260e72a5 */ /* 0x000fe2000f8e00ff */
[----:B------:R-:W-:Y:S01]  /*26c0*/  UMOV UR4, UR5 ;  /* 0x0000000500047c82 */ /* 0x000fe20008000000 */
[----:B---3--:R-:W-:Y:S02]  /*26d0*/  UISETP.NE.AND UP2, UPT, UR20, 0x1, UPT ;  /* 0x000000011400788c */ /* 0x008fe4000bf45270 */
[----:B--2---:R-:W-:Y:S02]  /*26e0*/  USHF.R.U32.HI UR5, URZ, UR21, UR4 ;  /* 0x00000015ff057299 */ /* 0x004fe40008011604 */
[----:B------:R-:W-:Y:S01]  /*26f0*/  UIMAD.WIDE.U32 UR12, UR42, UR16, URZ ;  /* 0x000000102a0c72a5 */ /* 0x000fe2000f8e00ff */
[----:B------:R-:W-:Y:S01]  /*2700*/  UMOV UR4, UR7 ;  /* 0x0000000700047c82 */ /* 0x000fe20008000000 */
[----:B------:R-:W-:Y:S02]  /*2710*/  USEL UR5, UR46, UR5, !UP0 ;  /* 0x000000052e057287 */ /* 0x000fe4000c000000 */
[----:B------:R-:W-:-:S02]  /*2720*/  USHF.R.U32.HI UR4, URZ, UR17, UR4 ;  /* 0x00000011ff047299 */ /* 0x000fc40008011604 */
[----:B----4-:R-:W-:Y:S02]  /*2730*/  UIMAD.WIDE.U32 UR10, UR5, UR8, URZ ;  /* 0x00000008050a72a5 */ /* 0x010fe4000f8e00ff */
[----:B------:R-:W-:Y:S01]  /*2740*/  USEL UR6, UR47, UR4, !UP2 ;  /* 0x000000042f067287 */ /* 0x000fe2000d000000 */
[----:B------:R-:W-:Y:S02]  /*2750*/  UMOV UR12, UR13 ;  /* 0x0000000d000c7c82 */ /* 0x000fe40008000000 */
[----:B------:R-:W-:Y:S01]  /*2760*/  UMOV UR4, UR15 ;  /* 0x0000000f00047c82 */ /* 0x000fe20008000000 */
[----:B------:R-:W-:Y:S01]  /*2770*/  UIMAD.WIDE.U32 UR14, UR6, UR8, URZ ;  /* 0x00000008060e72a5 */ /* 0x000fe2000f8e00ff */
[----:B------:R-:W-:Y:S01]  /*2780*/  UMOV UR10, UR11 ;  /* 0x0000000b000a7c82 */ /* 0x000fe20008000000 */
[----:B------:R-:W-:Y:S02]  /*2790*/  USHF.R.U32.HI UR4, URZ, UR21, UR4 ;  /* 0x00000015ff047299 */ /* 0x000fe40008011604 */
[----:B------:R-:W-:-:S03]  /*27a0*/  @UP3 USHF.R.U32.HI UR5, URZ, UR9, UR10 ;  /* 0x00000009ff053299 */ /* 0x000fc6000801160a */
[----:B------:R-:W-:Y:S01]  /*27b0*/  UMOV UR14, UR15 ;  /* 0x0000000f000e7c82 */ /* 0x000fe20008000000 */
[----:B------:R-:W-:Y:S02]  /*27c0*/  USHF.R.U32.HI UR17, URZ, UR17, UR12 ;  /* 0x00000011ff117299 */ /* 0x000fe4000801160c */
[----:B------:R-:W-:Y:S02]  /*27d0*/  USEL UR4, UR38, UR4, !UP0 ;  /* 0x0000000426047287 */ /* 0x000fe4000c000000 */
[----:B------:R-:W-:Y:S02]  /*27e0*/  @UP3 USHF.R.U32.HI UR6, URZ, UR9, UR14 ;  /* 0x00000009ff063299 */ /* 0x000fe4000801160e */
[----:B------:R-:W-:Y:S02]  /*27f0*/  UIMAD UR7, UR39, UR5, URZ ;  /* 0x00000005270772a4 */ /* 0x000fe4000f8e02ff */
[----:B------:R-:W-:Y:S02]  /*2800*/  USEL UR5, UR42, UR17, !UP2 ;  /* 0x000000112a057287 */ /* 0x000fe4000d000000 */
[----:B------:R-:W-:-:S02]  /*2810*/  UIMAD UR10, UR39, UR6, URZ ;  /* 0x00000006270a72a4 */ /* 0x000fc4000f8e02ff */
[----:B------:R-:W-:Y:S02]  /*2820*/  UISETP.GE.AND UP0, UPT, UR4, UR7, UPT ;  /* 0x000000070400728c */ /* 0x000fe4000bf06270 */
[----:B------:R-:W-:Y:S02]  /*2830*/  UIMAD.WIDE.U32 UR12, UR4, UR8, URZ ;  /* 0x00000008040c72a5 */ /* 0x000fe4000f8e00ff */
[----:B------:R-:W-:Y:S02]  /*2840*/  UISETP.GE.OR UP0, UPT, UR5, UR10, UP0 ;  /* 0x0000000a0500728c */ /* 0x000fe40008706670 */
[----:B------:R-:W-:Y:S02]  /*2850*/  UIMAD.WIDE.U32 UR10, UR5, UR8, URZ ;  /* 0x00000008050a72a5 */ /* 0x000fe4000f8e00ff */
[----:B------:R-:W-:Y:S01]  /*2860*/  UIADD3 UR12, UPT, UPT, -UR4, URZ, URZ ;  /* 0x000000ff040c7290 */ /* 0x000fe2000fffe1ff */
[----:B------:R-:W-:Y:S01]  /*2870*/  UMOV UR8, UR13 ;  /* 0x0000000d00087c82 */ /* 0x000fe20008000000 */
[----:B------:R-:W-:-:S02]  /*2880*/  UIADD3 UR10, UPT, UPT, -UR5, URZ, URZ ;  /* 0x000000ff050a7290 */ /* 0x000fc4000fffe1ff */
[----:B------:R-:W-:-:S03]  /*2890*/  USHF.R.U32.HI UR8, URZ, UR9, UR8 ;  /* 0x00000009ff087299 */ /* 0x000fc60008011608 */
[----:B------:R-:W-:Y:S01]  /*28a0*/  @!UP0 UMOV UR7, UR11 ;  /* 0x0000000b00078c82 */ /* 0x000fe20008000000 */
[----:B------:R-:W-:Y:S02]  /*28b0*/  UIMAD UR12, UR18, UR12, UR38 ;  /* 0x0000000c120c72a4 */ /* 0x000fe4000f8e0226 */
[----:B------:R-:W-:Y:S02]  /*28c0*/  USEL UR8, UR4, UR8, !UP3 ;  /* 0x0000000804087287 */ /* 0x000fe4000d800000 */
[----:B------:R-:W-:Y:S02]  /*28d0*/  @!UP0 USHF.R.U32.HI UR7, URZ, UR9, UR7 ;  /* 0x00000009ff078299 */ /* 0x000fe40008011607 */
[----:B------:R-:W-:Y:S02]  /*28e0*/  UIADD3 UR9, UPT, UPT, -UR8, URZ, URZ ;  /* 0x000000ff08097290 */ /* 0x000fe4000fffe1ff */
[----:B------:R-:W-:Y:S02]  /*28f0*/  @!UP0 USEL UR7, UR5, UR7, !UP3 ;  /* 0x0000000705078287 */ /* 0x000fe4000d800000 */
[----:B------:R-:W-:-:S02]  /*2900*/  UIMAD UR9, UR39, UR9, UR4 ;  /* 0x00000009270972a4 */ /* 0x000fc4000f8e0204 */
[----:B------:R-:W-:Y:S02]  /*2910*/  @!UP0 UIADD3 UR8, UPT, UPT, UR8, -UR7, URZ ;  /* 0x8000000708088290 */ /* 0x000fe4000fffe0ff */
[----:B------:R-:W-:Y:S02]  /*2920*/  @!UP0 UIMAD UR7, UR9, UR6, UR7 ;  /* 0x00000006090782a4 */ /* 0x000fe4000f8e0207 */
[----:B------:R-:W-:Y:S02]  /*2930*/  @!UP0 UIMAD UR4, UR39, UR8, UR5 ;  /* 0x00000008270482a4 */ /* 0x000fe4000f8e0205 */
[----:B------:R-:W-:Y:S02]  /*2940*/  UIMAD UR6, UR20, UR10, UR42 ;  /* 0x0000000a140672a4 */ /* 0x000fe4000f8e022a */
[----:B------:R-:W-:Y:S01]  /*2950*/  UIMAD UR38, UR4, UR18, UR12 ;  /* 0x00000012042672a4 */ /* 0x000fe2000f8e020c */
[----:B------:R-:W-:Y:S02]  /*2960*/  @!UP0 UMOV UR5, UR7 ;  /* 0x0000000700058c82 */ /* 0x000fe40008000000 */
[----:B------:R-:W-:-:S12]  /*2970*/  UIMAD UR42, UR5, UR20, UR6 ;  /* 0x00000014052a72a4 */ /* 0x000fd8000f8e0206 */
.L_x_37:
[----:B------:R-:W1:Y:S02]  /*2980*/  LDCU UR4, c[0x0][0xb30] ;  /* 0x00016600ff0477ac */ /* 0x000e640008000800 */
[----:B-1----:R-:W-:-:S09]  /*2990*/  UISETP.NE.AND UP0, UPT, UR4, 0x1, UPT ;  /* 0x000000010400788c */ /* 0x002fd2000bf05270 */
[----:B------:R-:W-:Y:S05]  /*29a0*/  BRA.U UP0, `(.L_x_38) ;  /* 0x0000000100447547 */ /* 0x000fea000b800000 */
[----:B------:R-:W1:Y:S01]  /*29b0*/  LDCU.128 UR8, c[0x0][0xb10] ;  /* 0x00016200ff0877ac */ /* 0x000e620008000c00 */
[----:B------:R-:W2:Y:S01]  /*29c0*/  LDCU UR12, c[0x0][0xb0c] ;  /* 0x00016180ff0c77ac */ /* 0x000ea20008000800 */
[----:B------:R-:W3:Y:S01]  /*29d0*/  LDCU UR13, c[0x0][0xb20] ;  /* 0x00016400ff0d77ac */ /* 0x000ee20008000800 */
[----:B-1----:R-:W-:Y:S02]  /*29e0*/  UIMAD.WIDE.U32 UR6, UR42, UR8, URZ ;  /* 0x000000082a0672a5 */ /* 0x002fe4000f8e00ff */
[----:B------:R-:W-:Y:S02]  /*29f0*/  UIMAD.WIDE.U32 UR4, UR38, UR11, URZ ;  /* 0x0000000b260472a5 */ /* 0x000fe4000f8e00ff */
[----:B--2---:R-:W-:Y:S02]  /*2a00*/  UISETP.NE.AND UP2, UPT, UR12, 0x1, UPT ;  /* 0x000000010c00788c */ /* 0x004fe4000bf45270 */
[----:B------:R-:W-:Y:S01]  /*2a10*/  UISETP.NE.AND UP0, UPT, UR10, 0x1, UPT ;  /* 0x000000010a00788c */ /* 0x000fe2000bf05270 */
[----:B------:R-:W-:-:S02]  /*2a20*/  UMOV UR6, UR7 ;  /* 0x0000000700067c82 */ /* 0x000fc40008000000 */
[----:B------:R-:W-:Y:S01]  /*2a30*/  UMOV UR4, UR5 ;  /* 0x0000000500047c82 */ /* 0x000fe20008000000 */
[----:B------:R-:W-:Y:S02]  /*2a40*/  USHF.R.U32.HI UR6, URZ, UR9, UR6 ;  /* 0x00000009ff067299 */ /* 0x000fe40008011606 */
[----:B---3--:R-:W-:Y:S02]  /*2a50*/  USHF.R.U32.HI UR4, URZ, UR13, UR4 ;  /* 0x0000000dff047299 */ /* 0x008fe40008011604 */
[----:B------:R-:W-:Y:S02]  /*2a60*/  USEL UR5, UR42, UR6, !UP2 ;  /* 0x000000062a057287 */ /* 0x000fe4000d000000 */
[----:B------:R-:W-:-:S04]  /*2a70*/  USEL UR4, UR38, UR4, !UP0 ;  /* 0x0000000426047287 */ /* 0x000fc8000c000000 */
[----:B------:R-:W-:Y:S02]  /*2a80*/  UIADD3 UR6, UPT, UPT, UR5, -UR4, URZ ;  /* 0x8000000405067290 */ /* 0x000fe4000fffe0ff */
[----:B------:R-:W-:Y:S02]  /*2a90*/  UIADD3 UR4, UPT, UPT, -UR5, UR4, URZ ;  /* 0x0000000405047290 */ /* 0x000fe4000fffe1ff */
[----:B------:R-:W-:Y:S02]  /*2aa0*/  UIMAD UR38, UR6, UR10, UR38 ;  /* 0x0000000a062672a4 */ /* 0x000fe4000f8e0226 */
[----:B------:R-:W-:-:S12]  /*2ab0*/  UIMAD UR42, UR4, UR12, UR42 ;  /* 0x0000000c042a72a4 */ /* 0x000fd8000f8e022a */
.L_x_38:
[----:B------:R-:W-:Y:S01]  /*2ac0*/  R2UR UR5, R96 ;  /* 0x00000000600572ca */ /* 0x000fe200000e0000 */
[----:B------:R-:W-:Y:S01]  /*2ad0*/  UMOV UR27, UR34 ;  /* 0x00000022001b7c82 */ /* 0x000fe20008000000 */
[----:B------:R-:W-:Y:S02]  /*2ae0*/  R2UR UR4, R95 ;  /* 0x000000005f0472ca */ /* 0x000fe400000e0000 */
[----:B------:R-:W-:Y:S02]  /*2af0*/  PLOP3.LUT P1, PT, PT, PT, PT, 0x80, 0x8 ;  /* 0x000000000008781c */ /* 0x000fe40003f2f070 */
[----:B------:R-:W-:-:S07]  /*2b00*/  LOP3.LUT R2, R2, 0x1, RZ, 0x3c, !PT ;  /* 0x0000000102027812 */ /* 0x000fce00078e3cff */
[----:B------:R-:W-:Y:S02]  /*2b10*/  UIADD3 UR51, UPT, UPT, UR42, UR5, URZ ;  /* 0x000000052a337290 */ /* 0x000fe4000fffe0ff */
[----:B------:R-:W-:Y:S01]  /*2b20*/  UIADD3 UR21, UPT, UPT, UR38, UR4, URZ ;  /* 0x0000000426157290 */ /* 0x000fe2000fffe0ff */
[----:B------:R-:W-:Y:S11]  /*2b30*/  BRA.U UP1, `(.L_x_39) ;  /* 0xffffffed013c7547 */ /* 0x000ff6000b83ffff */
[----:B------:R-:W-:Y:S01]  /*2b40*/  UIADD3 UR25, UPT, UPT, UR25, 0x40, URZ ;  /* 0x0000004019197890 */ /* 0x000fe2000fffe0ff */
[----:B------:R-:W-:-:S03]  /*2b50*/  MOV R3, UR23 ;  /* 0x0000001700037c02 */ /* 0x000fc60008000f00 */
[----:B------:R-:W-:Y:S01]  /*2b60*/  ULEA UR4, UR26, UR25, 0x3 ;  /* 0x000000191a047291 */ /* 0x000fe2000f8e18ff */
[----:B------:R-:W-:-:S08]  /*2b70*/  SHF.L.U32 R3, R3, 0x1f, RZ ;  /* 0x0000001f03037819 */ /* 0x000fd000000006ff */
[----:B------:R-:W1:Y:S02]  /*2b80*/  SYNCS.PHASECHK.TRANS64.TRYWAIT P0, [UR4], R3 ;  /* 0x00000003ff0075a7 */ /* 0x000e640008001104 */
[----:B-1----:R-:W-:Y:S05]  /*2b90*/  @!P0 BRA `(.L_x_40) ;  /* 0x0000007400408947 */ /* 0x002fea0003800000 */
.L_x_151:
[----:B------:R-:W-:-:S04]  /*2ba0*/  UIADD3 UR4, UPT, UPT, UR26, 0x1, URZ ;  /* 0x000000011a047890 */ /* 0x000fc8000fffe0ff */
[----:B------:R-:W-:-:S04]  /*2bb0*/  UISETP.NE.AND UP0, UPT, UR4, 0x8, UPT ;  /* 0x000000080400788c */ /* 0x000fc8000bf05270 */
[----:B------:R-:W-:Y:S02]  /*2bc0*/  USEL UR5, URZ, 0x1, UP0 ;  /* 0x00000001ff057887 */ /* 0x000fe40008000000 */
[----:B------:R-:W-:Y:S02]  /*2bd0*/  USEL UR4, UR4, URZ, UP0 ;  /* 0x000000ff04047287 */ /* 0x000fe40008000000 */
[----:B------:R-:W-:Y:S02]  /*2be0*/  ULOP3.LUT UR6, UR23, UR5, URZ, 0x3c, !UPT ;  /* 0x0000000517067292 */ /* 0x000fe4000f8e3cff */
[----:B------:R-:W-:-:S04]  /*2bf0*/  ULEA UR5, UR4, UR25, 0x3 ;  /* 0x0000001904057291 */ /* 0x000fc8000f8e18ff */
[----:B-1----:R-:W-:-:S04]  /*2c00*/  MOV R3, UR6 ;  /* 0x0000000600037c02 */ /* 0x002fc80008000f00 */
[----:B------:R-:W-:-:S04]  /*2c10*/  SHF.L.U32 R3, R3, 0x1f, RZ ;  /* 0x0000001f03037819 */ /* 0x000fc800000006ff */
[----:B------:R-:W1:Y:S02]  /*2c20*/  SYNCS.PHASECHK.TRANS64.TRYWAIT P0, [UR5], R3 ;  /* 0x00000003ff0075a7 */ /* 0x000e640008001105 */
[----:B-1----:R-:W-:Y:S05]  /*2c30*/  @!P0 BRA `(.L_x_41) ;  /* 0x0000007400308947 */ /* 0x002fea0003800000 */
.L_x_153:
        /* <DEDUP_REMOVED lines=10> */
.L_x_155:
        /* <DEDUP_REMOVED lines=10> */
.L_x_157:
        /* <DEDUP_REMOVED lines=10> */
.L_x_159:
        /* <DEDUP_REMOVED lines=10> */
.L_x_161:
        /* <DEDUP_REMOVED lines=10> */
.L_x_163:
[----:B------:R-:W-:-:S04]  /*2f60*/  UIADD3 UR4, UPT, UPT, UR4, 0x1, URZ ;  /* 0x0000000104047890 */ /* 0x000fc8000fffe0ff */
[----:B------:R-:W-:-:S04]  /*2f70*/  UISETP.NE.AND UP0, UPT, UR4, 0x8, UPT ;  /* 0x000000080400788c */ /* 0x000fc8000bf05270 */
[----:B------:R-:W-:Y:S02]  /*2f80*/  USEL UR5, URZ, 0x1, UP0 ;  /* 0x00000001ff057887 */ /* 0x000fe40008000000 */
[----:B------:R-:W-:Y:S02]  /*2f90*/  USEL UR4, UR4, URZ, UP0 ;  /* 0x000000ff04047287 */ /* 0x000fe40008000000 */
[----:B------:R-:W-:Y:S02]  /*2fa0*/  ULOP3.LUT UR5, UR6, UR5, URZ, 0x3c, !UPT ;  /* 0x0000000506057292 */ /* 0x000fe4000f8e3cff */
[----:B------:R-:W-:-:S04]  /*2fb0*/  ULEA UR4, UR4, UR25, 0x3 ;  /* 0x0000001904047291 */ /* 0x000fc8000f8e18ff */
[----:B------:R-:W-:Y:S02]  /*2fc0*/  IMAD.U32 R2, RZ, RZ, UR5 ;  /* 0x00000005ff027e24 */ /* 0x000fe4000f8e00ff */
[----:B-1----:R-:W-:-:S03]  /*2fd0*/  MOV R0, UR4 ;  /* 0x0000000400007c02 */ /* 0x002fc60008000f00 */
[----:B------:R-:W-:-:S07]  /*2fe0*/  SHF.L.U32 R3, R2, 0x1f, RZ ;  /* 0x0000001f02037819 */ /* 0x000fce00000006ff */
.L_x_47:
[----:B-1----:R1:W2:Y:S02]  /*2ff0*/  SYNCS.PHASECHK.TRANS64.TRYWAIT P0, [R0+URZ], R3 ;  /* 0x00000003000075a7 */ /* 0x0022a400080011ff */
[----:B--2---:R-:W-:Y:S05]  /*3000*/  @!P0 NANOSLEEP.SYNCS 0x989680 ;  /* 0x009896800000895d */ /* 0x004fea0003900000 */
[----:B------:R-:W2:Y:S02]  /*3010*/  @!P0 SYNCS.PHASECHK.TRANS64 P0, [R0+URZ], R3 ;  /* 0x00000003000085a7 */ /* 0x000ea400080010ff */
[----:B--2---:R-:W-:Y:S05]  /*3020*/  @P0 EXIT ;  /* 0x000000000000094d */ /* 0x004fea0003800000 */
[----:B------:R-:W-:Y:S05]  /*3030*/  BRA `(.L_x_47) ;  /* 0xfffffffc00ec7947 */ /* 0x000fea000383ffff */
.L_x_21:
[----:B------:R-:W2:Y:S02]  /*3040*/  S2UR UR4, SR_CgaCtaId ;  /* 0x00000000000479c3 */ /* 0x000ea40000008800 */
[----:B--2---:R-:W-:-:S04]  /*3050*/  UISETP.NE.AND UP0, UPT, UR4, URZ, UPT ;  /* 0x000000ff0400728c */ /* 0x004fc8000bf05270 */
[----:B------:R-:W-:-:S09]  /*3060*/  UISETP.NE.OR UP0, UPT, UR18, 0x1, UP0 ;  /* 0x000000011200788c */ /* 0x000fd20008705670 */
[----:B------:R-:W-:Y:S05]  /*3070*/  BRA.U UP0, `(.L_x_48) ;  /* 0x0000000100b47547 */ /* 0x000fea000b800000 */
[----:B------:R-:W2:Y:S01]  /*3080*/  S2UR UR5, SR_CgaCtaId ;  /* 0x00000000000579c3 */ /* 0x000ea20000008800 */
[----:B------:R-:W-:Y:S01]  /*3090*/  UMOV UR4, 0x400 ;  /* 0x0000040000047882 */ /* 0x000fe20000000000 */
[----:B------:R-:W-:Y:S01]  /*30a0*/  HFMA2 R2, -RZ, RZ, 0, 5.9604644775390625e-08 ;  /* 0x00000001ff027431 */ /* 0x000fe200000001ff */
[----:B------:R-:W-:Y:S01]  /*30b0*/  ISETP.GE.U32.AND P0, PT, R3, 0x2, PT ;  /* 0x000000020300780c */ /* 0x000fe20003f06070 */
[----:B------:R-:W-:Y:S01]  /*30c0*/  IMAD.MOV.U32 R8, RZ, RZ, RZ ;  /* 0x000000ffff087224 */ /* 0x000fe200078e00ff */
[----:B--2---:R-:W-:-:S04]  /*30d0*/  ULEA UR4, UR5, UR4, 0x18 ;  /* 0x0000000405047291 */ /* 0x004fc8000f8ec0ff */
[----:B------:R-:W-:Y:S02]  /*30e0*/  UIADD3 UR5, UPT, UPT, UR4, 0xd8, URZ ;  /* 0x000000d804057890 */ /* 0x000fe4000fffe0ff */
[----:B------:R-:W-:Y:S02]  /*30f0*/  UIADD3 UR8, UPT, UPT, UR4, 0xd0, URZ ;  /* 0x000000d004087890 */ /* 0x000fe4000fffe0ff */
[----:B------:R-:W-:-:S12]  /*3100*/  UPRMT UR5, URZ, 0x654, UR5 ;  /* 0x00000654ff057896 */ /* 0x000fd80008000005 */
.L_x_51:
[----:B------:R-:W-:Y:S01]  /*3110*/  SHF.L.U32 R7, R2, 0x1f, RZ ;  /* 0x0000001f02077819 */ /* 0x000fe200000006ff */
[----:B------:R-:W-:Y:S02]  /*3120*/  IMAD.U32 R4, RZ, RZ, UR8 ;  /* 0x00000008ff047e24 */ /* 0x000fe4000f8e00ff */
[----:B------:R-:W-:Y:S01]  /*3130*/  @!P0 IMAD.MOV.U32 R5, RZ, RZ, 0x10 ;  /* 0x00000010ff058424 */ /* 0x000fe200078e00ff */
[----:B------:R-:W2:Y:S02]  /*3140*/  SYNCS.PHASECHK.TRANS64.TRYWAIT P1, [UR4+0xd8], R7 ;  /* 0x0000d807ff0075a7 */ /* 0x000ea40008021104 */
[----:B------:R-:W-:-:S04]  /*3150*/  PRMT R9, R3, 0x654, R4 ;  /* 0x0000065403097816 */ /* 0x000fc80000000004 */
[----:B------:R-:W-:Y:S01]  /*3160*/  SEL R0, R9, R0, !P0 ;  /* 0x0000000009007207 */ /* 0x000fe20004000000 */
[----:B--2---:R-:W-:Y:S06]  /*3170*/  @!P1 BRA `(.L_x_49) ;  /* 0x0000007000709947 */ /* 0x004fec0003800000 */
.L_x_165:
[----:B------:R-:W-:Y:S01]  /*3180*/  UIADD3 UR6, UPT, UPT, UR4, 0x110, URZ ;  /* 0x0000011004067890 */ /* 0x000fe2000fffe0ff */
[----:B------:R3:W-:Y:S01]  /*3190*/  @!P0 SYNCS.ARRIVE.TRANS64.RED RZ, [R0+URZ], R5 ;  /* 0x0000000500ff89a7 */ /* 0x0007e200080004ff */
[----:B------:R-:W-:Y:S01]  /*31a0*/  UIADD3 UR7, UPT, UPT, UR4, 0xd0, URZ ;  /* 0x000000d004077890 */ /* 0x000fe2000fffe0ff */
[----:B------:R-:W-:-:S08]  /*31b0*/  LOP3.LUT R2, R2, 0x1, RZ, 0x3c, !PT ;  /* 0x0000000102027812 */ /* 0x000fd000078e3cff */
[----:B------:R-:W-:Y:S06]  /*31c0*/  UGETNEXTWORKID.BROADCAST [UR6], [UR7] ;  /* 0x00000000060073ca */ /* 0x000fec0008000100 */
[----:B---3--:R-:W-:-:S04]  /*31d0*/  SHF.L.U32 R5, R8, 0x1f, RZ ;  /* 0x0000001f08057819 */ /* 0x008fc800000006ff */
[----:B------:R-:W3:Y:S02]  /*31e0*/  SYNCS.PHASECHK.TRANS64.TRYWAIT P1, [UR4+0xd0], R5 ;  /* 0x0000d005ff0075a7 */ /* 0x000ee40008021104 */
[----:B---3--:R-:W-:Y:S05]  /*31f0*/  @!P1 BRA `(.L_x_50) ;  /* 0x0000007000689947 */ /* 0x008fea0003800000 */
.L_x_167:
[----:B--2---:R-:W2:Y:S01]  /*3200*/  LDS.128 R4, [UR4+0x110] ;  /* 0x00011004ff047984 */ /* 0x004ea20008000c00 */
[----:B------:R-:W-:Y:S01]  /*3210*/  LOP3.LUT R8, R8, 0x1, RZ, 0x3c, !PT ;  /* 0x0000000108087812 */ /* 0x000fe200078e3cff */
[----:B------:R-:W-:Y:S01]  /*3220*/  @!PT LDS RZ, [RZ] ;  /* 0x00000000fffff984 */ /* 0x000fe20000000800 */
[----:B------:R-:W-:Y:S01]  /*3230*/  @!PT LDS RZ, [RZ] ;  /* 0x00000000fffff984 */ /* 0x000fe20000000800 */
[----:B------:R-:W-:Y:S01]  /*3240*/  @!PT LDS RZ, [RZ] ;  /* 0x00000000fffff984 */ /* 0x000fe20000000800 */
[----:B------:R-:W-:Y:S01]  /*3250*/  @!PT LDS RZ, [RZ] ;  /* 0x00000000fffff984 */ /* 0x000fe20000000800 */
[----:B------:R3:W-:Y:S06]  /*3260*/  MEMBAR.ALL.CTA ;  /* 0x0000000000007992 */ /* 0x0007ec0000008000 */
[----:B---3--:R-:W3:Y:S02]  /*3270*/  FENCE.VIEW.ASYNC.S ;  /* 0x00000000000073c6 */ /* 0x008ee40000000000 */
[----:B---3--:R-:W-:Y:S01]  /*3280*/  SYNCS.ARRIVE.TRANS64.RED.A1T0 RZ, [UR5], RZ ;  /* 0x000000ffffff79a7 */ /* 0x008fe20008100405 */
[----:B--2---:R-:W-:-:S13]  /*3290*/  LOP3.LUT P1, RZ, R6, 0x1, RZ, 0xc0, !PT ;  /* 0x0000000106ff7812 */ /* 0x004fda000782c0ff */
[----:B------:R-:W-:Y:S05]  /*32a0*/  @P1 BRA `(.L_x_51) ;  /* 0xfffffffc00981947 */ /* 0x000fea000383ffff */
[----:B------:R-:W-:-:S04]  /*32b0*/  SHF.L.U32 R0, R2, 0x1f, RZ ;  /* 0x0000001f02007819 */ /* 0x000fc800000006ff */
[----:B------:R-:W2:Y:S02]  /*32c0*/  SYNCS.PHASECHK.TRANS64 P0, [UR4+0xd8], R0 ;  /* 0x0000d800ff0075a7 */ /* 0x000ea40008001004 */
[----:B-12---:R-:W-:Y:S05]  /*32d0*/  @P0 EXIT ;  /* 0x000000000000094d */ /* 0x006fea0003800000 */
[----:B------:R-:W-:-:S07]  /*32e0*/  MOV R0, UR4 ;  /* 0x0000000400007c02 */ /* 0x000fce0008000f00 */
.L_x_52:
[----:B-1----:R-:W-:-:S04]  /*32f0*/  SHF.L.U32 R3, R2, 0x1f, RZ ;  /* 0x0000001f02037819 */ /* 0x002fc800000006ff */
[----:B------:R1:W2:Y:S03]  /*3300*/  SYNCS.PHASECHK.TRANS64.TRYWAIT P0, [R0+URZ+0xd8], R3 ;  /* 0x0000d803000075a7 */ /* 0x0002a600080011ff */
[----:B--2---:R-:W-:Y:S05]  /*3310*/  @!P0 NANOSLEEP.SYNCS 0x989680 ;  /* 0x009896800000895d */ /* 0x004fea0003900000 */
[----:B------:R-:W2:Y:S02]  /*3320*/  @!P0 SYNCS.PHASECHK.TRANS64 P0, [R0+URZ+0xd8], R3 ;  /* 0x0000d803000085a7 */ /* 0x000ea400080010ff */
[----:B--2---:R-:W-:Y:S05]  /*3330*/  @P0 EXIT ;  /* 0x000000000000094d */ /* 0x004fea0003800000 */
[----:B------:R-:W-:Y:S05]  /*3340*/  BRA `(.L_x_52) ;  /* 0xfffffffc00e87947 */ /* 0x000fea000383ffff */
.L_x_48:
[----:B------:R-:W-:Y:S05]  /*3350*/  BRA.U UP4, `(.L_x_53) ;  /* 0x0000001104a07547 */ /* 0x000fea000b800000 */
[----:B------:R-:W2:Y:S01]  /*3360*/  S2UR UR4, SR_CgaCtaId ;  /* 0x00000000000479c3 */ /* 0x000ea20000008800 */
[----:B------:R-:W-:Y:S01]  /*3370*/  UMOV UR5, 0x40 ;  /* 0x0000004000057882 */ /* 0x000fe20000000000 */
[----:B------:R-:W-:Y:S01]  /*3380*/  NOP ;  /* 0x0000000000007918 */ /* 0x000fe20000000000 */
[----:B------:R-:W-:Y:S01]  /*3390*/  UMOV UR6, 0x400 ;  /* 0x0000040000067882 */ /* 0x000fe20000000000 */
[----:B--2---:R-:W-:Y:S02]  /*33a0*/  ULEA UR5, UR4, UR5, 0x18 ;  /* 0x0000000504057291 */ /* 0x004fe4000f8ec0ff */
[----:B------:R-:W-:-:S07]  /*33b0*/  ULEA UR6, UR4, UR6, 0x18 ;  /* 0x0000000604067291 */ /* 0x000fce000f8ec0ff */
[----:B------:R-:W2:Y:S02]  /*33c0*/  LDS.U8 R3, [UR5+0x1c] ;  /* 0x00001c05ff037984 */ /* 0x000ea40008000000 */
[----:B--2---:R-:W-:-:S13]  /*33d0*/  ISETP.NE.AND P0, PT, R3, RZ, PT ;  /* 0x000000ff0300720c */ /* 0x004fda0003f05270 */
[----:B------:R-:W-:Y:S05]  /*33e0*/  @P0 BRA `(.L_x_54) ;  /* 0x0000000400080947 */ /* 0x000fea0003800000 */
[----:B------:R-:W-:Y:S02]  /*33f0*/  UISETP.NE.U32.AND UP1, UPT, UR38, 0x1, UPT ;  /* 0x000000012600788c */ /* 0x000fe4000bf25070 */
[----:B------:R-:W-:-:S07]  /*3400*/  UIADD3 UR7, UPT, UPT, UR5, 0x8, URZ ;  /* 0x0000000805077890 */ /* 0x000fce000fffe0ff */
[----:B------:R-:W-:Y:S05]  /*3410*/  BRA.U !UP1, `(.L_x_55) ;  /* 0x00000001099c7547 */ /* 0x000fea000b800000 */
[----:B------:R-:W-:Y:S01]  /*3420*/  ELECT P0, URZ, PT ;  /* 0x0000000000ff782f */ /* 0x000fe20003800000 */
[----:B------:R-:W-:-:S12]  /*3430*/  BSSY B0, `(.L_x_55) ;  /* 0x0000025000007945 */ /* 0x000fd80003800000 */
[----:B------:R-:W-:Y:S05]  /*3440*/  @!P0 BRA `(.L_x_56) ;  /* 0x00000000008c8947 */ /* 0x000fea0003800000 */
[----:B------:R-:W-:-:S05]  /*3450*/  UMOV UR4, 0x10 ;  /* 0x0000001000047882 */ /* 0x000fca0000000000 */
[----:B------:R-:W-:Y:S04]  /*3460*/  DEPBAR.LE SB2, 0x36 ;  /* 0x0000ad800000791a */ /* 0x000fe80000000000 */
[----:B------:R-:W2:Y:S02]  /*3470*/  UTCATOMSWS.2CTA.FIND_AND_SET.ALIGN UP0, UR4, UR4 ;  /* 0x00000004000475e3 */ /* 0x000ea40008200800 */
[----:B--2---:R-:W-:Y:S01]  /*3480*/  MOV R10, UR4 ;  /* 0x00000004000a7c02 */ /* 0x004fe20008000f00 */
[----:B------:R-:W-:Y:S06]  /*3490*/  BRA.U UP0, `(.L_x_57) ;  /* 0x0000000100187547 */ /* 0x000fec000b800000 */
.L_x_58:
[----:B------:R-:W-:Y:S05]  /*34a0*/  NANOSLEEP 0x64 ;  /* 0x000000640000795d */ /* 0x000fea0003800000 */
[----:B------:R-:W-:-:S05]  /*34b0*/  UMOV UR4, 0x10 ;  /* 0x0000001000047882 */ /* 0x000fca0000000000 */
[----:B------:R-:W-:Y:S04]  /*34c0*/  DEPBAR.LE SB2, 0x36 ;  /* 0x0000ad800000791a */ /* 0x000fe80000000000 */
[----:B------:R-:W2:Y:S02]  /*34d0*/  UTCATOMSWS.2CTA.FIND_AND_SET.ALIGN UP0, UR4, UR4 ;  /* 0x00000004000475e3 */ /* 0x000ea40008200800 */
[----:B--2---:R-:W-:Y:S01]  /*34e0*/  MOV R10, UR4 ;  /* 0x00000004000a7c02 */ /* 0x004fe20008000f00 */
[----:B------:R-:W-:Y:S05]  /*34f0*/  BRA.U !UP0, `(.L_x_58) ;  /* 0xfffffffd08e87547 */ /* 0x000fea000b83ffff */
.L_x_57:
[----:B------:R-:W2:Y:S01]  /*3500*/  LDS R6, [UR5+0x10] ;  /* 0x00001005ff067984 */ /* 0x000ea20008000800 */
[----:B------:R-:W-:Y:S01]  /*3510*/  IMAD.U32 R3, RZ, RZ, UR6 ;  /* 0x00000006ff037e24 */ /* 0x000fe2000f8e00ff */
[----:B------:R-:W-:-:S03]  /*3520*/  MOV R4, UR37 ;  /* 0x0000002500047c02 */ /* 0x000fc60008000f00 */
[----:B------:R-:W-:Y:S01]  /*3530*/  VIADD R3, R3, 0x120 ;  /* 0x0000012003037836 */ /* 0x000fe20000000000 */
[----:B--2---:R-:W-:-:S04]  /*3540*/  SHF.L.U32 R6, R6, 0x1f, RZ ;  /* 0x0000001f06067819 */ /* 0x004fc800000006ff */
[----:B------:R-:W2:Y:S02]  /*3550*/  SYNCS.PHASECHK.TRANS64.TRYWAIT P0, [UR5+0x8], R6 ;  /* 0x00000806ff0075a7 */ /* 0x000ea40008001105 */
[----:B--2---:R-:W-:Y:S05]  /*3560*/  @P0 BRA `(.L_x_59) ;  /* 0x0000000000080947 */ /* 0x004fea0003800000 */
[----:B------:R-:W2:Y:S02]  /*3570*/  SYNCS.PHASECHK.TRANS64.TRYWAIT P0, [UR5+0x8], R6 ;  /* 0x00000806ff0075a7 */ /* 0x000ea40008001105 */
[----:B--2---:R-:W-:Y:S05]  /*3580*/  @!P0 BRA `(.L_x_60) ;  /* 0x0000006c009c8947 */ /* 0x004fea0003800000 */
.L_x_59:
[----:B------:R-:W-:Y:S01]  /*3590*/  PRMT R4, R4, 0x654, R3 ;  /* 0x0000065404047816 */ /* 0x000fe20000000003 */
[----:B------:R-:W-:Y:S01]  /*35a0*/  HFMA2 R3, -RZ, RZ, 0, 5.9604644775390625e-08 ;  /* 0x00000001ff037431 */ /* 0x000fe200000001ff */
[----:B------:R-:W-:Y:S01]  /*35b0*/  UPRMT UR4, UR37, 0x654, UR7 ;  /* 0x0000065425047896 */ /* 0x000fe20008000007 */
[----:B------:R-:W-:Y:S02]  /*35c0*/  IMAD.MOV.U32 R7, RZ, RZ, 0xffff ;  /* 0x0000ffffff077424 */ /* 0x000fe400078e00ff */
[----:B--2---:R-:W-:Y:S02]  /*35d0*/  IMAD.MOV.U32 R6, RZ, RZ, 0x4 ;  /* 0x00000004ff067424 */ /* 0x004fe400078e00ff */
[----:B------:R-:W-:Y:S01]  /*35e0*/  IMAD.SHL.U32 R9, R10, 0x20, RZ ;  /* 0x000000200a097824 */ /* 0x000fe200078e00ff */
[----:B------:R-:W-:Y:S02]  /*35f0*/  MOV R5, UR4 ;  /* 0x0000000400057c02 */ /* 0x000fe40008000f00 */
[-C--:B------:R-:W-:Y:S01]  /*3600*/  SHF.L.U32 R8, R7, R10.reuse, RZ ;  /* 0x0000000a07087219 */ /* 0x080fe200000006ff */
[----:B------:R2:W-:Y:S01]  /*3610*/  SYNCS.ARRIVE.TRANS64.RED RZ, [UR4], R6 ;  /* 0x00000006ffff79a7 */ /* 0x0005e20008000404 */
[----:B------:R-:W-:Y:S01]  /*3620*/  SHF.L.U32 R7, R3, R10, RZ ;  /* 0x0000000a03077219 */ /* 0x000fe200000006ff */
[----:B------:R2:W-:Y:S04]  /*3630*/  STS [UR6+0x120], R9 ;  /* 0x00012009ff007988 */ /* 0x0005e80008000806 */
[----:B------:R2:W-:Y:S04]  /*3640*/  STAS [R4.64], R10 ;  /* 0x0000000a04007dbd */ /* 0x0005e8000c0008ff */
[----:B------:R2:W-:Y:S04]  /*3650*/  ATOMS.OR RZ, [UR5+0x14], R8 ;  /* 0x00001408ffff798c */ /* 0x0005e8000b000005 */
[----:B------:R2:W-:Y:S04]  /*3660*/  ATOMS.OR RZ, [UR5+0x18], R7 ;  /* 0x00001807ffff798c */ /* 0x0005e8000b000005 */
[----:B------:R2:W-:Y:S02]  /*3670*/  ATOMS.XOR RZ, [UR5+0x10], R3 ;  /* 0x00001003ffff798c */ /* 0x0005e4000b800005 */
.L_x_56:
[----:B-1----:R-:W-:Y:S05]  /*3680*/  BSYNC B0 ;  /* 0x0000000000007941 */ /* 0x002fea0003800000 */
.L_x_55:
[----:B------:R-:W-:Y:S05]  /*3690*/  BRA.U UP1, `(.L_x_61) ;  /* 0x00000001016c7547 */ /* 0x000fea000b800000 */
[----:B------:R-:W-:-:S03]  /*36a0*/  UMOV UR4, 0xffffffff ;  /* 0xffffffff00047882 */ /* 0x000fc60000000000 */
[----:B------:R-:W-:Y:S05]  /*36b0*/  BRA.DIV UR4, `(.L_x_62) ;  /* 0x0000006e04687947 */ /* 0x000fea000b800000 */
[----:B------:R-:W-:-:S13]  /*36c0*/  ELECT P6, URZ, PT ;  /* 0x0000000000ff782f */ /* 0x000fda00038c0000 */
.L_x_170:
[----:B------:R-:W-:Y:S05]  /*36d0*/  @!P6 BRA `(.L_x_61) ;  /* 0x00000000005ce947 */ /* 0x000fea0003800000 */
[----:B--2---:R-:W2:Y:S02]  /*36e0*/  LDS R4, [UR5+0x10] ;  /* 0x00001005ff047984 */ /* 0x004ea40008000800 */
[----:B--2---:R-:W-:-:S04]  /*36f0*/  SHF.L.U32 R4, R4, 0x1f, RZ ;  /* 0x0000001f04047819 */ /* 0x004fc800000006ff */
[----:B------:R-:W2:Y:S02]  /*3700*/  SYNCS.PHASECHK.TRANS64.TRYWAIT P0, [UR5+0x8], R4 ;  /* 0x00000804ff0075a7 */ /* 0x000ea40008001105 */
[----:B--2---:R-:W-:Y:S05]  /*3710*/  @P0 BRA `(.L_x_63) ;  /* 0x0000000000080947 */ /* 0x004fea0003800000 */
[----:B------:R-:W2:Y:S02]  /*3720*/  SYNCS.PHASECHK.TRANS64.TRYWAIT P0, [UR5+0x8], R4 ;  /* 0x00000804ff0075a7 */ /* 0x000ea40008001105 */
[----:B--2---:R-:W-:Y:S05]  /*3730*/  @!P0 BRA `(.L_x_64) ;  /* 0x0000006c00688947 */ /* 0x004fea0003800000 */
.L_x_63:
[----:B------:R-:W3:Y:S01]  /*3740*/  LDS R6, [UR6+0x120] ;  /* 0x00012006ff067984 */ /* 0x000ee20008000800 */
[----:B--2---:R-:W-:Y:S02]  /*3750*/  HFMA2 R3, -RZ, RZ, 0, 5.9604644775390625e-08 ;  /* 0x00000001ff037431 */ /* 0x004fe400000001ff */
[----:B------:R-:W-:Y:S01]  /*3760*/  IMAD.MOV.U32 R4, RZ, RZ, 0xffff ;  /* 0x0000ffffff047424 */ /* 0x000fe200078e00ff */
[----:B------:R-:W-:Y:S01]  /*3770*/  UPRMT UR4, UR37, 0x654, UR7 ;  /* 0x0000065425047896 */ /* 0x000fe20008000007 */
[----:B---3--:R-:W-:-:S03]  /*3780*/  IMAD.SHL.U32 R5, R6, 0x20, RZ ;  /* 0x0000002006057824 */ /* 0x008fc600078e00ff */
[-C--:B------:R-:W-:Y:S02]  /*3790*/  SHF.L.U32 R4, R4, R6.reuse, RZ ;  /* 0x0000000604047219 */ /* 0x080fe400000006ff */
[----:B------:R-:W-:Y:S01]  /*37a0*/  SHF.L.U32 R6, R3, R6, RZ ;  /* 0x0000000603067219 */ /* 0x000fe200000006ff */
[----:B------:R3:W-:Y:S04]  /*37b0*/  STS [UR6+0x120], R5 ;  /* 0x00012005ff007988 */ /* 0x0007e80008000806 */
[----:B------:R3:W-:Y:S04]  /*37c0*/  ATOMS.OR RZ, [UR5+0x14], R4 ;  /* 0x00001404ffff798c */ /* 0x0007e8000b000005 */
[----:B------:R3:W-:Y:S01]  /*37d0*/  ATOMS.OR RZ, [UR5+0x18], R6 ;  /* 0x00001806ffff798c */ /* 0x0007e2000b000005 */
[----:B------:R-:W-:Y:S03]  /*37e0*/  SYNCS.ARRIVE.TRANS64.RED.A1T0 RZ, [UR4], RZ ;  /* 0x000000ffffff79a7 */ /* 0x000fe60008100404 */
[----:B------:R3:W-:Y:S01]  /*37f0*/  ATOMS.XOR RZ, [UR5+0x10], R3 ;  /* 0x00001003ffff798c */ /* 0x0007e2000b800005 */
[----:B------:R-:W-:Y:S05]  /*3800*/  BRA `(.L_x_61) ;  /* 0x0000000000107947 */ /* 0x000fea0003800000 */
.L_x_54:
[----:B------:R-:W-:Y:S02]  /*3810*/  MOV R3, 0xffffffff ;  /* 0xffffffff00037802 */ /* 0x000fe40000000f00 */
[----:B------:R-:W-:-:S03]  /*3820*/  MOV R4, 0x3850 ;  /* 0x0000385000047802 */ /* 0x000fc60000000f00 */
[----:B------:R2:W-:Y:S04]  /*3830*/  STS [UR6+0x120], R3 ;  /* 0x00012003ff007988 */ /* 0x0005e80008000806 */
[----:B-12--5:R-:W-:Y:S05]  /*3840*/  CALL.REL.NOINC `($__internal_1_$__cuda_sm10x_tcgen05_guardrail_trap_phase_invalid_during_alloc) ;  /* 0x0000007400187944 */ /* 0x026fea0003c00000 */
.L_x_61:
[----:B------:R-:W-:Y:S05]  /*3850*/  WARPSYNC.ALL ;  /* 0x0000000000007948 */ /* 0x000fea0003800000 */
[----:B------:R-:W4:Y:S01]  /*3860*/  S2UR UR20, SR_CgaCtaId ;  /* 0x00000000001479c3 */ /* 0x000f220000008800 */
[----:B------:R-:W-:Y:S01]  /*3870*/  UMOV UR4, 0x400 ;  /* 0x0000040000047882 */ /* 0x000fe20000000000 */
[----:B------:R-:W-:-:S06]  /*3880*/  NOP ;  /* 0x0000000000007918 */ /* 0x000fcc0000000000 */
[----:B------:R-:W-:Y:S06]  /*3890*/  BAR.ARV 0x6, 0xa0 ;  /* 0x0182800000007b1d */ /* 0x000fec0000002000 */
[----:B------:R-:W1:Y:S01]  /*38a0*/  LDCU.64 UR6, c[0x0][0x388] ;  /* 0x00007100ff0677ac */ /* 0x000e620008000a00 */
[----:B------:R-:W-:Y:S01]  /*38b0*/  LOP3.LUT R2, R2, 0xffff, RZ, 0xc0, !PT ;  /* 0x0000ffff02027812 */ /* 0x000fe200078ec0ff */
[----:B--2---:R-:W-:Y:S01]  /*38c0*/  IMAD.MOV.U32 R8, RZ, RZ, 0x1 ;  /* 0x00000001ff087424 */ /* 0x004fe200078e00ff */
[----:B------:R-:W-:Y:S01]  /*38d0*/  LOP3.LUT R0, R0, 0xffff, RZ, 0xc0, !PT ;  /* 0x0000ffff00007812 */ /* 0x000fe200078ec0ff */
[----:B------:R-:W-:Y:S01]  /*38e0*/  UMOV UR24, URZ ;  /* 0x000000ff00187c82 */ /* 0x000fe20008000000 */
[----:B------:R-:W-:Y:S01]  /*38f0*/  R2UR UR21, R2 ;  /* 0x00000000021572ca */ /* 0x000fe200000e0000 */
[----:B------:R-:W-:Y:S01]  /*3900*/  IMAD.MOV.U32 R2, RZ, RZ, RZ ;  /* 0x000000ffff027224 */ /* 0x000fe200078e00ff */
[----:B------:R-:W-:Y:S01]  /*3910*/  R2UR UR35, R0 ;  /* 0x00000000002372ca */ /* 0x000fe200000e0000 */
[----:B------:R-:W-:Y:S01]  /*3920*/  IMAD.MOV.U32 R0, RZ, RZ, RZ ;  /* 0x000000ffff007224 */ /* 0x000fe200078e00ff */
[----:B------:R-:W-:Y:S01]  /*3930*/  UMOV UR19, URZ ;  /* 0x000000ff00137c82 */ /* 0x000fe20008000000 */
[----:B----4-:R-:W-:-:S02]  /*3940*/  ULEA UR20, UR20, UR4, 0x18 ;  /* 0x0000000414147291 */ /* 0x010fc4000f8ec0ff */
[----:B------:R-:W-:Y:S02]  /*3950*/  UISETP.NE.AND UP3, UPT, UR38, URZ, UPT ;  /* 0x000000ff2600728c */ /* 0x000fe4000bf65270 */
[----:B------:R-:W-:Y:S01]  /*3960*/  UIADD3 UR34, UPT, UPT, UR20, 0xd8, URZ ;  /* 0x000000d814227890 */ /* 0x000fe2000fffe0ff */
[----:B------:R-:W-:Y:S01]  /*3970*/  UMOV UR32, 0x0 ;  /* 0x0000000000207882 */ /* 0x000fe20000000000 */
[----:B------:R-:W-:Y:S01]  /*3980*/  UMOV UR33, 0x10210010 ;  /* 0x1021001000217882 */ /* 0x000fe20000000000 */
[----:B-1----:R-:W-:Y:S02]  /*3990*/  UIADD3 UR4, UPT, UPT, UR6, 0x3f, URZ ;  /* 0x0000003f06047890 */ /* 0x002fe4000fffe0ff */
[----:B---3--:R-:W1:Y:S01]  /*39a0*/  LDS R3, [UR20+0x120] ;  /* 0x00012014ff037984 */ /* 0x008e620008000800 */
[----:B------:R-:W2:Y:S01]  /*39b0*/  LDCU UR6, c[0x0][0x390] ;  /* 0x00007200ff0677ac */ /* 0x000ea20008000800 */
[----:B------:R-:W-:Y:S02]  /*39c0*/  USHF.R.S32.HI UR5, URZ, 0x1f, UR4 ;  /* 0x0000001fff057899 */ /* 0x000fe40008011404 */
[----:B------:R-:W-:-:S02]  /*39d0*/  UPRMT UR34, URZ, 0x654, UR34 ;  /* 0x00000654ff227896 */ /* 0x000fc40008000022 */
[----:B------:R-:W-:Y:S02]  /*39e0*/  ULEA.HI UR4, UR5, UR4, URZ, 0x6 ;  /* 0x0000000405047291 */ /* 0x000fe4000f8f30ff */
[----:B------:R-:W-:Y:S02]  /*39f0*/  UIADD3 UR5, UPT, UPT, UR20, 0x8400, URZ ;  /* 0x0000840014057890 */ /* 0x000fe4000fffe0ff */
[----:B------:R-:W-:Y:S02]  /*3a00*/  USHF.R.S32.HI UR4, URZ, 0x6, UR4 ;  /* 0x00000006ff047899 */ /* 0x000fe40008011404 */
[----:B------:R-:W-:Y:S02]  /*3a10*/  USHF.R.U32.HI UR5, URZ, 0x4, UR5 ;  /* 0x00000004ff057899 */ /* 0x000fe40008011605 */
[----:B------:R-:W-:Y:S02]  /*3a20*/  UIMAD UR7, UR4, UR7, URZ ;  /* 0x00000007040772a4 */ /* 0x000fe4000f8e02ff */
[----:B------:R-:W-:-:S02]  /*3a30*/  UIADD3 UR4, UPT, UPT, UR20, 0x28400, URZ ;  /* 0x0002840014047890 */ /* 0x000fc4000fffe0ff */
[----:B------:R-:W-:Y:S02]  /*3a40*/  ULOP3.LUT UR5, UR5, 0x3fff, URZ, 0xc0, !UPT ;  /* 0x00003fff05057892 */ /* 0x000fe4000f8ec0ff */
[----:B------:R-:W-:Y:S02]  /*3a50*/  USHF.R.U32.HI UR23, URZ, 0x4, UR4 ;  /* 0x00000004ff177899 */ /* 0x000fe40008011604 */
[----:B--2---:R-:W-:Y:S02]  /*3a60*/  UIMAD UR4, UR7, UR6, URZ ;  /* 0x00000006070472a4 */ /* 0x004fe4000f8e02ff */
[----:B------:R-:W-:Y:S02]  /*3a70*/  ULOP3.LUT UR23, UR23, 0x3fff, URZ, 0xc0, !UPT ;  /* 0x00003fff17177892 */ /* 0x000fe4000f8ec0ff */
[----:B------:R-:W-:Y:S02]  /*3a80*/  ULOP3.LUT UR22, UR5, 0x10000, URZ, 0xfc, !UPT ;  /* 0x0001000005167892 */ /* 0x000fe4000f8efcff */
[----:B------:R-:W-:-:S02]  /*3a90*/  UIADD3 UR36, UPT, UPT, UR4, -0x1, URZ ;  /* 0xffffffff04247890 */ /* 0x000fc4000fffe0ff */
[----:B------:R-:W-:Y:S01]  /*3aa0*/  UISETP.GE.AND UP4, UPT, UR4, 0x1, UPT ;  /* 0x000000010400788c */ /* 0x000fe2000bf86270 */
[----:B------:R-:W-:Y:S01]  /*3ab0*/  UMOV UR30, 0x0 ;  /* 0x00000000001e7882 */ /* 0x000fe20000000000 */
[----:B------:R-:W-:Y:S01]  /*3ac0*/  UMOV UR31, 0x10210010 ;  /* 0x10210010001f7882 */ /* 0x000fe20000000000 */
[----:B------:R-:W-:Y:S01]  /*3ad0*/  UMOV UR28, 0x0 ;  /* 0x00000000001c7882 */ /* 0x000fe20000000000 */
[----:B------:R-:W-:Y:S01]  /*3ae0*/  UMOV UR29, 0x10210010 ;  /* 0x10210010001d7882 */ /* 0x000fe20000000000 */
[----:B------:R-:W-:Y:S01]  /*3af0*/  UMOV UR26, 0x0 ;  /* 0x00000000001a7882 */ /* 0x000fe20000000000 */
[C---:B-1----:R-:W-:Y:S01]  /*3b00*/  VIADD R5, R3.reuse, 0x80 ;  /* 0x0000008003057836 */ /* 0x042fe20000000000 */
[----:B------:R-:W-:Y:S01]  /*3b10*/  LOP3.LUT R4, R3, 0xffff, RZ, 0xc0, !PT ;  /* 0x0000ffff03047812 */ /* 0x000fe200078ec0ff */
[----:B------:R-:W-:-:S03]  /*3b20*/  UMOV UR27, 0x10210010 ;  /* 0x10210010001b7882 */ /* 0x000fc60000000000 */
[----:B------:R-:W-:-:S05]  /*3b30*/  LOP3.LUT R5, R5, 0xffff, RZ, 0xc0, !PT ;  /* 0x0000ffff05057812 */ /* 0x000fca00078ec0ff */
[----:B------:R1:W-:Y:S02]  /*3b40*/  STL.64 [R1], R4 ;  /* 0x0000000401007387 */ /* 0x0003e40000100a00 */
.L_x_73:
[----:B-1----:R-:W-:-:S04]  /*3b50*/  SHF.L.U32 R5, R2, 0x1f, RZ ;  /* 0x0000001f02057819 */ /* 0x002fc800000006ff */
[----:B------:R-:W1:Y:S02]  /*3b60*/  SYNCS.PHASECHK.TRANS64.TRYWAIT P0, [UR20+0xd0], R5 ;  /* 0x0000d005ff0075a7 */ /* 0x000e640008001114 */
[----:B-1-34-:R-:W-:Y:S05]  /*3b70*/  @!P0 BRA `(.L_x_65) ;  /* 0x0000006800708947 */ /* 0x01afea0003800000 */
.L_x_172:
[----:B-1----:R-:W1:Y:S01]  /*3b80*/  LDS.128 R4, [UR20+0x110] ;  /* 0x00011014ff047984 */ /* 0x002e620008000c00 */
[----:B------:R-:W-:Y:S01]  /*3b90*/  ULEA UR25, UR24, UR20, 0x3 ;  /* 0x0000001418197291 */ /* 0x000fe2000f8e18ff */
[----:B------:R-:W-:Y:S01]  /*3ba0*/  @!PT LDS RZ, [RZ] ;  /* 0x00000000fffff984 */ /* 0x000fe20000000800 */
[----:B------:R-:W-:Y:S01]  /*3bb0*/  @!PT LDS RZ, [RZ] ;  /* 0x00000000fffff984 */ /* 0x000fe20000000800 */
[----:B------:R-:W-:Y:S01]  /*3bc0*/  @!PT LDS RZ, [RZ] ;  /* 0x00000000fffff984 */ /* 0x000fe20000000800 */
[----:B------:R-:W-:Y:S01]  /*3bd0*/  @!PT LDS RZ, [RZ] ;  /* 0x00000000fffff984 */ /* 0x000fe20000000800 */
[----:B------:R2:W-:Y:S06]  /*3be0*/  MEMBAR.ALL.CTA ;  /* 0x0000000000007992 */ /* 0x0005ec0000008000 */
[----:B--2---:R-:W2:Y:S02]  /*3bf0*/  FENCE.VIEW.ASYNC.S ;  /* 0x00000000000073c6 */ /* 0x004ea40000000000 */
[----:B--2---:R-:W-:Y:S01]  /*3c00*/  SYNCS.ARRIVE.TRANS64.RED.A1T0 RZ, [UR34], RZ ;  /* 0x000000ffffff79a7 */ /* 0x004fe20008100422 */
[----:B-1----:R-:W-:Y:S01]  /*3c10*/  LOP3.LUT P3, RZ, R6, 0x1, RZ, 0xc0, !PT ;  /* 0x0000000106ff7812 */ /* 0x002fe2000786c0ff */
[----:B------:R-:W-:-:S12]  /*3c20*/  BRA.U UP3, `(.L_x_66) ;  /* 0x00000001030c7547 */ /* 0x000fd8000b800000 */
[----:B------:R-:W-:-:S04]  /*3c30*/  SHF.L.U32 R5, R8, 0x1f, RZ ;  /* 0x0000001f08057819 */ /* 0x000fc800000006ff */
[----:B------:R-:W1:Y:S02]  /*3c40*/  SYNCS.PHASECHK.TRANS64.TRYWAIT P0, [UR25+0xf0], R5 ;  /* 0x0000f005ff0075a7 */ /* 0x000e640008001119 */
[----:B-1----:R-:W-:Y:S05]  /*3c50*/  @!P0 BRA `(.L_x_67) ;  /* 0x0000006800508947 */ /* 0x002fea0003800000 */
.L_x_66:
[----:B------:R-:W-:Y:S05]  /*3c60*/  BRA.U UP3, `(.L_x_68) ;  /* 0x0000000503047547 */ /* 0x000fea000b800000 */
[----:B------:R-:W-:Y:S05]  /*3c70*/  BRA.U !UP4, `(.L_x_69) ;  /* 0x000000010cf47547 */ /* 0x000fea000b800000 */
[----:B------:R-:W-:Y:S01]  /*3c80*/  ULEA UR4, UR24, UR48, 0x2 ;  /* 0x0000003018047291 */ /* 0x000fe2000f8e10ff */
[----:B-1----:R-:W-:-:S08]  /*3c90*/  SHF.L.U32 R4, R0, 0x1f, RZ ;  /* 0x0000001f00047819 */ /* 0x002fd000000006ff */
[----:B------:R-:W5:Y:S01]  /*3ca0*/  LDL R5, [UR4] ;  /* 0x00000004ff057983 */ /* 0x000f620008100800 */
[----:B------:R-:W-:Y:S02]  /*3cb0*/  ULEA UR4, UR19, UR20, 0x3 ;  /* 0x0000001413047291 */ /* 0x000fe4000f8e18ff */
[----:B------:R-:W-:Y:S01]  /*3cc0*/  UPLOP3.LUT UP2, UPT, UPT, UPT, UPT, 0x40, 0x4 ;  /* 0x000000000004789c */ /* 0x000fe20003f4e870 */
[----:B------:R-:W-:-:S06]  /*3cd0*/  UMOV UR17, UR36 ;  /* 0x0000002400117c82 */ /* 0x000fcc0008000000 */
[----:B------:R1:W2:Y:S01]  /*3ce0*/  SYNCS.PHASECHK.TRANS64.TRYWAIT P2, [UR4], R4 ;  /* 0x00000004ff0075a7 */ /* 0x0002a20008041104 */
[----:B------:R-:W-:-:S05]  /*3cf0*/  UMOV UR4, UR19 ;  /* 0x0000001300047c82 */ /* 0x000fca0008000000 */
.L_x_72:
[----:B------:R-:W-:Y:S01]  /*3d00*/  ULEA UR18, UR4, UR20, 0x3 ;  /* 0x0000001404127291 */ /* 0x000fe2000f8e18ff */
[----:B--234-:R-:W-:Y:S11]  /*3d10*/  @P2 BRA `(.L_x_70) ;  /* 0x00000000000c2947 */ /* 0x01cff60003800000 */
[----:B------:R-:W-:Y:S04]  /*3d20*/  SHF.L.U32 R7, R0, 0x1f, RZ ;  /* 0x0000001f00077819 */ /* 0x000fe800000006ff */
[----:B------:R-:W2:Y:S02]  /*3d30*/  SYNCS.PHASECHK.TRANS64.TRYWAIT P0, [UR18], R7 ;  /* 0x00000007ff0075a7 */ /* 0x000ea40008001112 */
[----:B--2---:R-:W-:Y:S05]  /*3d40*/  @!P0 BRA `(.L_x_71) ;  /* 0x00000068002c8947 */ /* 0x004fea0003800000 */
.L_x_70:
[----:B------:R-:W-:Y:S01]  /*3d50*/  UISETP.NE.AND UP0, UPT, UR17, URZ, UPT ;  /* 0x000000ff1100728c */ /* 0x000fe2000bf05270 */
[----:B------:R-:W-:Y:S01]  /*3d60*/  PLOP3.LUT P2, PT, PT, PT, PT, 0x80, 0x8 ;  /* 0x000000000008781c */ /* 0x000fe20003f4f070 */
[----:B------:R-:W-:Y:S02]  /*3d70*/  UIADD3 UR5, UPT, UPT, UR4, 0x1, URZ ;  /* 0x0000000104057890 */ /* 0x000fe4000fffe0ff */
[----:B------:R-:W-:Y:S02]  /*3d80*/  ULEA UR10, UR4, UR23, 0x9 ;  /* 0x00000017040a7291 */ /* 0x000fe4000f8e48ff */
[----:B------:R-:W-:Y:S01]  /*3d90*/  UISETP.NE.AND UP1, UPT, UR5, 0x8, UPT ;  /* 0x000000080500788c */ /* 0x000fe2000bf25270 */
[----:B------:R-:W-:Y:S01]  /*3da0*/  PLOP3.LUT P0, PT, PT, PT, UP0, 0x80, 0x8 ;  /* 0x000000000008781c */ /* 0x000fe20003f0f008 */
[----:B------:R-:W-:Y:S02]  /*3db0*/  ULEA UR14, UR4, UR22, 0xa ;  /* 0x00000016040e7291 */ /* 0x000fe4000f8e50ff */
[----:B------:R-:W-:Y:S02]  /*3dc0*/  USEL UR6, URZ, 0x1, UP1 ;  /* 0x00000001ff067887 */ /* 0x000fe40008800000 */
[----:B------:R-:W-:Y:S01]  /*3dd0*/  USEL UR19, UR5, URZ, UP1 ;  /* 0x000000ff05137287 */ /* 0x000fe20008800000 */
[----:B------:R-:W-:Y:S11]  /*3de0*/  ELECT P1, URZ, PT ;  /* 0x0000000000ff782f */ /* 0x000ff60003820000 */
[----:B------:R-:W-:Y:S02]  /*3df0*/  @!UPT UIADD3 URZ, UPT, UPT, URZ, URZ, URZ ;  /* 0x000000fffffff290 */ /* 0x000fe4000fffe0ff */
[C---:B-----5:R-:W-:Y:S01]  /*3e00*/  @P1 R2UR.BROADCAST UR4, R5.reuse ;  /* 0x00000000050412ca */ /* 0x060fe200008e0000 */
[----:B------:R-:W-:Y:S01]  /*3e10*/  @UP0 ULEA UR5, UR19, UR20, 0x3 ;  /* 0x0000001413050291 */ /* 0x000fe2000f8e18ff */
[----:B------:R-:W-:Y:S01]  /*3e20*/  LOP3.LUT R0, R0, UR6, RZ, 0x3c, !PT ;  /* 0x0000000600007c12 */ /* 0x000fe2000f8e3cff */
[----:B------:R-:W-:Y:S02]  /*3e30*/  UIADD3 UR8, UPT, UPT, UR10, 0x80, URZ ;  /* 0x000000800a087890 */ /* 0x000fe4000fffe0ff */
[----:B------:R-:W-:Y:S01]  /*3e40*/  UIADD3 UR6, UPT, UPT, UR14, 0x2, URZ ;  /* 0x000000020e067890 */ /* 0x000fe2000fffe0ff */
[----:B-1----:R-:W-:Y:S01]  /*3e50*/  @P0 SHF.L.U32 R4, R0, 0x1f, RZ ;  /* 0x0000001f00040819 */ /* 0x002fe200000006ff */
[----:B------:R-:W-:Y:S01]  /*3e60*/  UIADD3 UR12, UPT, UPT, UR10, 0x100, URZ ;  /* 0x000001000a0c7890 */ /* 0x000fe2000fffe0ff */
[----:B------:R-:W-:Y:S02]  /*3e70*/  UMOV UR11, 0x40004040 ;  /* 0x40004040000b7882 */ /* 0x000fe40000000000 */
[----:B------:R3:W4:Y:S01]  /*3e80*/  @P0 SYNCS.PHASECHK.TRANS64.TRYWAIT P2, [UR5], R4 ;  /* 0x00000004ff0005a7 */ /* 0x0007220008041105 */
[----:B------:R-:W-:Y:S11]  /*3e90*/  ELECT P0, URZ, PT ;  /* 0x0000000000ff782f */ /* 0x000ff60003800000 */
[----:B------:R-:W-:Y:S02]  /*3ea0*/  @!UPT UIADD3 URZ, UPT, UPT, URZ, URZ, URZ ;  /* 0x000000fffffff290 */ /* 0x000fe4000fffe0ff */
[C---:B------:R-:W-:Y:S02]  /*3eb0*/  @P0 R2UR.BROADCAST UR16, R5.reuse ;  /* 0x00000000051002ca */ /* 0x040fe400008e0000 */
[----:B------:R-:W-:Y:S01]  /*3ec0*/  ELECT P0, URZ, PT ;  /* 0x0000000000ff782f */ /* 0x000fe20003800000 */
[----:B------:R-:W-:Y:S01]  /*3ed0*/  UMOV UR15, 0x40004040 ;  /* 0x40004040000f7882 */ /* 0x000fe20000000000 */
[----:B------:R-:W-:Y:S01]  /*3ee0*/  UMOV UR9, 0x40004040 ;  /* 0x4000404000097882 */ /* 0x000fe20000000000 */
[----:B------:R1:W-:Y:S01]  /*3ef0*/  UTCHMMA.2CTA gdesc[UR14], gdesc[UR10], tmem[UR4], tmem[UR32], idesc[UR33], UP2 ;  /* 0x00ff200a0e0075ea */ /* 0x0003e20009200004 */
[----:B------:R-:W-:Y:S01]  /*3f00*/  UPLOP3.LUT UP2, UPT, UPT, UPT, UPT, 0x80, 0x8 ;  /* 0x000000000008789c */ /* 0x000fe20003f4f070 */
[----:B------:R-:W-:Y:S01]  /*3f10*/  UMOV UR7, 0x40004040 ;  /* 0x4000404000077882 */ /* 0x000fe20000000000 */
[----:B------:R-:W-:Y:S01]  /*3f20*/  UMOV UR13, 0x40004040 ;  /* 0x40004040000d7882 */ /* 0x000fe20000000000 */
[----:B------:R-:W-:Y:S04]  /*3f30*/  UMOV UR5, 0x40004040 ;  /* 0x4000404000057882 */ /* 0x000fe80000000000 */
[----:B------:R2:W-:Y:S01]  /*3f40*/  UTCHMMA.2CTA gdesc[UR6], gdesc[UR8], tmem[UR16], tmem[UR30], idesc[UR31], UPT ;  /* 0x00ff1e08060075ea */ /* 0x0005e2000ba00010 */
[----:B-1----:R-:W-:Y:S01]  /*3f50*/  UIADD3 UR4, UPT, UPT, UR14, 0x4, URZ ;  /* 0x000000040e047890 */ /* 0x002fe2000fffe0ff */
[C---:B------:R-:W-:Y:S02]  /*3f60*/  @P0 R2UR.BROADCAST UR15, R5.reuse ;  /* 0x00000000050f02ca */ /* 0x040fe400008e0000 */
[----:B------:R-:W-:Y:S01]  /*3f70*/  ELECT P0, URZ, PT ;  /* 0x0000000000ff782f */ /* 0x000fe20003800000 */
[----:B------:R-:W-:Y:S02]  /*3f80*/  UIADD3 UR10, UPT, UPT, UR10, 0x180, URZ ;  /* 0x000001800a0a7890 */ /* 0x000fe4000fffe0ff */
[----:B--2---:R-:W-:Y:S10]  /*3f90*/  UIADD3 UR6, UPT, UPT, UR14, 0x6, URZ ;  /* 0x000000060e067890 */ /* 0x004ff4000fffe0ff */
[----:B------:R-:W-:Y:S01]  /*3fa0*/  @P0 R2UR.BROADCAST UR9, R5 ;  /* 0x00000000050902ca */ /* 0x000fe200008e0000 */
[----:B------:R-:W-:Y:S01]  /*3fb0*/  UIADD3 UR8, UPT, UPT, UR18, 0x40, URZ ;  /* 0x0000004012087890 */ /* 0x000fe2000fffe0ff */
[----:B------:R1:W-:Y:S11]  /*3fc0*/  UTCHMMA.2CTA gdesc[UR4], gdesc[UR12], tmem[UR15], tmem[UR28], idesc[UR29], UPT ;  /* 0x00ff1c0c040075ea */ /* 0x0003f6000ba0000f */
[----:B------:R3:W-:Y:S01]  /*3fd0*/  UTCHMMA.2CTA gdesc[UR6], gdesc[UR10], tmem[UR9], tmem[UR26], idesc[UR27], UPT ;  /* 0x00ff1a0a060075ea */ /* 0x0007e2000ba00009 */
[----:B------:R3:W-:Y:S01]  /*3fe0*/  UTCBAR.2CTA.MULTICAST [UR8], URZ, UR21 ;  /* 0x000000ff080073e9 */ /* 0x0007e20008200815 */
[----:B-1----:R-:W-:Y:S02]  /*3ff0*/  UIADD3 UR4, UPT, UPT, UR17, 0x1, URZ ;  /* 0x0000000111047890 */ /* 0x002fe4000fffe0ff */
[----:B------:R-:W-:Y:S02]  /*4000*/  UIADD3 UR5, UPT, UPT, UR17, -0x1, URZ ;  /* 0xffffffff11057890 */ /* 0x000fe4000fffe0ff */
[----:B------:R-:W-:Y:S03]  /*4010*/  UISETP.GT.U32.AND UP0, UPT, UR4, 0x1, UPT ;  /* 0x000000010400788c */ /* 0x000fe6000bf04070 */
[----:B------:R-:W-:Y:S02]  /*4020*/  UMOV UR4, UR19 ;  /* 0x0000001300047c82 */ /* 0x000fe40008000000 */
[----:B------:R-:W-:Y:S04]  /*4030*/  UMOV UR17, UR5 ;  /* 0x0000000500117c82 */ /* 0x000fe80008000000 */
[----:B------:R-:W-:Y:S05]  /*4040*/  BRA.U UP0, `(.L_x_72) ;  /* 0xfffffffd002c7547 */ /* 0x000fea000b83ffff */
.L_x_69:
[----:B------:R-:W-:-:S09]  /*4050*/  UIADD3 UR4, UPT, UPT, UR25, 0xe0, URZ ;  /* 0x000000e019047890 */ /* 0x000fd2000fffe0ff */
[----:B------:R2:W-:Y:S01]  /*4060*/  UTCBAR.2CTA.MULTICAST [UR4], URZ, UR35 ;  /* 0x000000ff040073e9 */ /* 0x0005e20008200823 */
[----:B------:R-:W-:Y:S02]  /*4070*/  NOP ;  /* 0x0000000000007918 */ /* 0x000fe40000000000 */
.L_x_68:
[----:B--2---:R-:W-:Y:S01]  /*4080*/  UIADD3 UR4, UPT, UPT, UR24, 0x1, URZ ;  /* 0x0000000118047890 */ /* 0x004fe2000fffe0ff */
[----:B------:R-:W-:-:S03]  /*4090*/  LOP3.LUT R2, R2, 0x1, RZ, 0x3c, !PT ;  /* 0x0000000102027812 */ /* 0x000fc600078e3cff */
[----:B------:R-:W-:-:S04]  /*40a0*/  UISETP.NE.AND UP0, UPT, UR4, 0x2, UPT ;  /* 0x000000020400788c */ /* 0x000fc8000bf05270 */
[----:B------:R-:W-:Y:S02]  /*40b0*/  USEL UR5, URZ, 0x1, UP0 ;  /* 0x00000001ff057887 */ /* 0x000fe40008000000 */
[----:B------:R-:W-:-:S04]  /*40c0*/  USEL UR24, UR4, URZ, UP0 ;  /* 0x000000ff04187287 */ /* 0x000fc80008000000 */
[----:B------:R-:W-:Y:S01]  /*40d0*/  LOP3.LUT R8, R8, UR5, RZ, 0x3c, !PT ;  /* 0x0000000508087c12 */ /* 0x000fe2000f8e3cff */
[----:B------:R-:W-:Y:S07]  /*40e0*/  @P3 BRA `(.L_x_73) ;  /* 0xfffffff800983947 */ /* 0x000fee000383ffff */
[----:B---3--:R-:W2:Y:S01]  /*40f0*/  S2UR UR8, SR_CgaCtaId ;  /* 0x00000000000879c3 */ /* 0x008ea20000008800 */
[----:B------:R-:W-:Y:S01]  /*4100*/  ELECT P0, URZ, PT ;  /* 0x0000000000ff782f */ /* 0x000fe20003800000 */
[----:B------:R-:W-:Y:S01]  /*4110*/  HFMA2 R0, -RZ, RZ, 0, 5.9604644775390625e-08 ;  /* 0x00000001ff007431 */ /* 0x000fe200000001ff */
[----:B------:R-:W-:-:S05]  /*4120*/  UMOV UR4, 0x40 ;  /* 0x0000004000047882 */ /* 0x000fca0000000000 */
[----:B------:R-:W-:Y:S01]  /*4130*/  UVIRTCOUNT.DEALLOC.SMPOOL 0x80 ;  /* 0x000000800000784c */ /* 0x000fe20000000000 */
[----:B------:R-:W-:Y:S02]  /*4140*/  UISETP.NE.AND UP0, UPT, UR38, URZ, UPT ;  /* 0x000000ff2600728c */ /* 0x000fe4000bf05270 */
[----:B--2---:R-:W-:-:S09]  /*4150*/  ULEA UR8, UR8, UR4, 0x18 ;  /* 0x0000000408087291 */ /* 0x004fd2000f8ec0ff */
[----:B------:R2:W-:Y:S01]  /*4160*/  @P0 STS.U8 [UR8+0x1c], R0 ;  /* 0x00001c00ff000988 */ /* 0x0005e20008000008 */
[----:B------:R-:W-:Y:S05]  /*4170*/  BRA.U UP0, `(.L_x_74) ;  /* 0x0000000100587547 */ /* 0x000fea000b800000 */
[----:B------:R-:W-:Y:S01]  /*4180*/  UIADD3 UR5, UPT, UPT, UR20, 0xf0, URZ ;  /* 0x000000f014057890 */ /* 0x000fe2000fffe0ff */
[----:B-1----:R-:W-:-:S03]  /*4190*/  SHF.L.U32 R5, R8, 0x1f, RZ ;  /* 0x0000001f08057819 */ /* 0x002fc600000006ff */
[----:B------:R-:W-:-:S09]  /*41a0*/  ULEA UR4, UR24, UR5, 0x3 ;  /* 0x0000000518047291 */ /* 0x000fd2000f8e18ff */
[----:B------:R-:W1:Y:S02]  /*41b0*/  SYNCS.PHASECHK.TRANS64.TRYWAIT P0, [UR4], R5 ;  /* 0x00000005ff0075a7 */ /* 0x000e640008001104 */
[----:B-1----:R-:W-:Y:S05]  /*41c0*/  @!P0 BRA `(.L_x_75) ;  /* 0x0000006400248947 */ /* 0x002fea0003800000 */
.L_x_176:
[----:B------:R-:W-:-:S04]  /*41d0*/  UIADD3 UR4, UPT, UPT, UR24, 0x1, URZ ;  /* 0x0000000118047890 */ /* 0x000fc8000fffe0ff */
[----:B------:R-:W-:-:S04]  /*41e0*/  UISETP.NE.AND UP1, UPT, UR4, 0x2, UPT ;  /* 0x000000020400788c */ /* 0x000fc8000bf25270 */
[----:B------:R-:W-:Y:S02]  /*41f0*/  USEL UR6, URZ, 0x1, UP1 ;  /* 0x00000001ff067887 */ /* 0x000fe40008800000 */
[----:B------:R-:W-:-:S04]  /*4200*/  USEL UR4, UR4, URZ, UP1 ;  /* 0x000000ff04047287 */ /* 0x000fc80008800000 */
[----:B------:R-:W-:Y:S01]  /*4210*/  ULEA UR4, UR4, UR5, 0x3 ;  /* 0x0000000504047291 */ /* 0x000fe2000f8e18ff */
[----:B-1----:R-:W-:-:S04]  /*4220*/  LOP3.LUT R5, R8, UR6, RZ, 0x3c, !PT ;  /* 0x0000000608057c12 */ /* 0x002fc8000f8e3cff */
[----:B------:R-:W-:Y:S01]  /*4230*/  SHF.L.U32 R5, R5, 0x1f, RZ ;  /* 0x0000001f05057819 */ /* 0x000fe200000006ff */
[----:B--2---:R-:W-:-:S04]  /*4240*/  IMAD.U32 R0, RZ, RZ, UR4 ;  /* 0x00000004ff007e24 */ /* 0x004fc8000f8e00ff */
[----:B------:R1:W2:Y:S03]  /*4250*/  SYNCS.PHASECHK.TRANS64.TRYWAIT P0, [R0+URZ], R5 ;  /* 0x00000005000075a7 */ /* 0x0002a600080011ff */
[----:B--2---:R-:W-:Y:S05]  /*4260*/  @!P0 NANOSLEEP.SYNCS 0x989680 ;  /* 0x009896800000895d */ /* 0x004fea0003900000 */
[----:B------:R-:W2:Y:S02]  /*4270*/  @!P0 SYNCS.PHASECHK.TRANS64 P0, [R0+URZ], R5 ;  /* 0x00000005000085a7 */ /* 0x000ea400080010ff */
[----:B--2---:R-:W-:Y:S05]  /*4280*/  @P0 BRA `(.L_x_76) ;  /* 0x0000000000200947 */ /* 0x004fea0003800000 */
.L_x_77:
[----:B--2---:R2:W3:Y:S02]  /*4290*/  SYNCS.PHASECHK.TRANS64.TRYWAIT P0, [R0+URZ], R5 ;  /* 0x00000005000075a7 */ /* 0x0044e400080011ff */
[----:B---3--:R-:W-:Y:S05]  /*42a0*/  @!P0 NANOSLEEP.SYNCS 0x989680 ;  /* 0x009896800000895d */ /* 0x008fea0003900000 */
[----:B------:R-:W3:Y:S02]  /*42b0*/  @!P0 SYNCS.PHASECHK.TRANS64 P0, [R0+URZ], R5 ;  /* 0x00000005000085a7 */ /* 0x000ee400080010ff */
[----:B---3--:R-:W-:Y:S05]  /*42c0*/  @!P0 BRA `(.L_x_77) ;  /* 0xfffffffc00f08947 */ /* 0x008fea000383ffff */
[----:B------:R-:W-:Y:S05]  /*42d0*/  BRA `(.L_x_76) ;  /* 0x00000000000c7947 */ /* 0x000fea0003800000 */
.L_x_74:
[----:B------:R-:W-:-:S04]  /*42e0*/  UIADD3 UR4, UPT, UPT, UR20, 0x100, URZ ;  /* 0x0000010014047890 */ /* 0x000fc8000fffe0ff */
[----:B------:R-:W-:-:S09]  /*42f0*/  UPRMT UR4, UR37, 0x654, UR4 ;  /* 0x0000065425047896 */ /* 0x000fd20008000004 */
[----:B------:R-:W-:Y:S03]  /*4300*/  SYNCS.ARRIVE.TRANS64.RED.A1T0 RZ, [UR4], RZ ;  /* 0x000000ffffff79a7 */ /* 0x000fe60008100404 */
.L_x_76:
[----:B-12---:R-:W-:Y:S01]  /*4310*/  SHF.L.U32 R5, RZ, 0x1f, RZ ;  /* 0x0000001fff057819 */ /* 0x006fe200000006ff */
[----:B------:R-:W-:Y:S01]  /*4320*/  UIADD3 UR4, UPT, UPT, UR20, 0x100, URZ ;  /* 0x0000010014047890 */ /* 0x000fe2000fffe0ff */
[----:B------:R-:W-:Y:S02]  /*4330*/  PLOP3.LUT P0, PT, PT, PT, UP0, 0x80, 0x8 ;  /* 0x000000000008781c */ /* 0x000fe40003f0f008 */
[----:B------:R-:W1:Y:S02]  /*4340*/  SYNCS.PHASECHK.TRANS64.TRYWAIT P1, [UR20+0x100], R5 ;  /* 0x00010005ff0075a7 */ /* 0x000e640008021114 */
[----:B-1----:R-:W-:Y:S09]  /*4350*/  @!P1 BRA `(.L_x_78) ;  /* 0x0000006000d89947 */ /* 0x002ff20003800000 */
.L_x_178:
[----:B------:R-:W-:Y:S01]  /*4360*/  @!UP0 UPRMT UR4, UR37, 0x654, UR4 ;  /* 0x0000065425048896 */ /* 0x000fe20008000004 */
[----:B------:R-:W-:Y:S01]  /*4370*/  LOP3.LUT R2, R3, 0xffff, RZ, 0xc0, !PT ;  /* 0x0000ffff03027812 */ /* 0x000fe200078ec0ff */
[----:B------:R-:W-:Y:S02]  /*4380*/  IMAD.MOV.U32 R3, RZ, RZ, 0xffff ;  /* 0x0000ffffff037424 */ /* 0x000fe400078e00ff */
[----:B-1----:R-:W-:Y:S01]  /*4390*/  IMAD.MOV.U32 R5, RZ, RZ, 0x1 ;  /* 0x00000001ff057424 */ /* 0x002fe200078e00ff */
[----:B------:R-:W-:-:S04]  /*43a0*/  SHF.R.U32.HI R2, RZ, 0x5, R2 ;  /* 0x00000005ff027819 */ /* 0x000fc80000011602 */
[----:B------:R-:W-:Y:S01]  /*43b0*/  @!P0 SYNCS.ARRIVE.TRANS64.RED.A1T0 RZ, [UR4], RZ ;  /* 0x000000ffffff89a7 */ /* 0x000fe20008100404 */
[----:B------:R-:W-:Y:S01]  /*43c0*/  NOP ;  /* 0x0000000000007918 */ /* 0x000fe20000000000 */
[----:B------:R-:W1:Y:S01]  /*43d0*/  LDS R0, [UR8+0x14] ;  /* 0x00001408ff007984 */ /* 0x000e620008000800 */
[-C--:B------:R-:W-:Y:S02]  /*43e0*/  SHF.L.U32 R3, R3, R2.reuse, RZ ;  /* 0x0000000203037219 */ /* 0x080fe400000006ff */
[----:B------:R-:W-:Y:S02]  /*43f0*/  SHF.L.U32 R5, R5, R2, RZ ;  /* 0x0000000205057219 */ /* 0x000fe400000006ff */
[----:B-1----:R-:W-:-:S04]  /*4400*/  LOP3.LUT R0, R0, R3, RZ, 0xc0, !PT ;  /* 0x0000000300007212 */ /* 0x002fc800078ec0ff */
[----:B------:R-:W-:-:S13]  /*4410*/  ISETP.NE.AND P0, PT, R0, R3, PT ;  /* 0x000000030000720c */ /* 0x000fda0003f05270 */
[----:B------:R-:W-:Y:S05]  /*4420*/  @P0 BRA `(.L_x_79) ;  /* 0x00000000005c0947 */ /* 0x000fea0003800000 */
[----:B------:R-:W1:Y:S02]  /*4430*/  LDS R0, [UR8+0x18] ;  /* 0x00001808ff007984 */ /* 0x000e640008000800 */
[----:B-1----:R-:W-:-:S04]  /*4440*/  LOP3.LUT R0, R0, R5, RZ, 0xc0, !PT ;  /* 0x0000000500007212 */ /* 0x002fc800078ec0ff */
[----:B------:R-:W-:-:S13]  /*4450*/  ISETP.NE.AND P0, PT, R0, R5, PT ;  /* 0x000000050000720c */ /* 0x000fda0003f05270 */
[----:B------:R-:W-:Y:S05]  /*4460*/  @P0 BRA `(.L_x_80) ;  /* 0x0000000000400947 */ /* 0x000fea0003800000 */
[----:B------:R-:W-:Y:S01]  /*4470*/  R2UR UR4, R3 ;  /* 0x00000000030472ca */ /* 0x000fe200000e0000 */
[----:B------:R-:W1:Y:S01]  /*4480*/  S2R R2, SR_LANEID ;  /* 0x0000000000027919 */ /* 0x000e620000000000 */
[----:B------:R-:W-:-:S04]  /*4490*/  LOP3.LUT R5, RZ, R5, RZ, 0x33, !PT ;  /* 0x00000005ff057212 */ /* 0x000fc800078e33ff */
[----:B------:R-:W2:Y:S07]  /*44a0*/  REDUX UR6, R5 ;  /* 0x00000000050673c4 */ /* 0x000eae0000000000 */
[----:B------:R-:W-:-:S03]  /*44b0*/  ULOP3.LUT UR5, URZ, UR4, URZ, 0x33, !UPT ;  /* 0x00000004ff057292 */ /* 0x000fc6000f8e33ff */
[----:B------:R-:W-:Y:S02]  /*44c0*/  VOTEU.ANY UR4, UPT, PT ;  /* 0x0000000000047886 */ /* 0x000fe400038e0100 */
[----:B------:R-:W-:Y:S01]  /*44d0*/  UFLO.U32 UR4, UR4 ;  /* 0x00000004000472bd */ /* 0x000fe200080e0000 */
[----:B------:R-:W-:-:S04]  /*44e0*/  IMAD.U32 R0, RZ, RZ, UR5 ;  /* 0x00000005ff007e24 */ /* 0x000fc8000f8e00ff */
[----:B------:R-:W3:Y:S02]  /*44f0*/  REDUX UR7, R0 ;  /* 0x00000000000773c4 */ /* 0x000ee40000000000 */
[----:B------:R1:W-:Y:S02]  /*4500*/  UTCATOMSWS.AND URZ, UR5 ;  /* 0x0000000500ff79e3 */ /* 0x0003e40008000000 */
[----:B-1----:R-:W-:Y:S01]  /*4510*/  ISETP.EQ.U32.AND P0, PT, R2, UR4, PT ;  /* 0x0000000402007c0c */ /* 0x002fe2000bf02070 */
[----:B--2---:R-:W-:Y:S02]  /*4520*/  IMAD.U32 R2, RZ, RZ, UR6 ;  /* 0x00000006ff027e24 */ /* 0x004fe4000f8e00ff */
[----:B---3--:R-:W-:-:S10]  /*4530*/  IMAD.U32 R3, RZ, RZ, UR7 ;  /* 0x00000007ff037e24 */ /* 0x008fd4000f8e00ff */
[----:B------:R1:W-:Y:S04]  /*4540*/  @P0 ATOMS.AND RZ, [UR8+0x14], R3 ;  /* 0x00001403ffff098c */ /* 0x0003e8000a800008 */
[----:B------:R1:W-:Y:S01]  /*4550*/  @P0 ATOMS.AND RZ, [UR8+0x18], R2 ;  /* 0x00001802ffff098c */ /* 0x0003e2000a800008 */
[----:B------:R-:W-:Y:S05]  /*4560*/  BRA `(.L_x_81) ;  /* 0x0000000000147947 */ /* 0x000fea0003800000 */
.L_x_80:
[----:B------:R-:W-:Y:S02]  /*4570*/  MOV R2, 0x4590 ;  /* 0x0000459000027802 */ /* 0x000fe40000000f00 */
[----:B----45:R-:W-:Y:S05]  /*4580*/  CALL.REL.NOINC `($__internal_0_$__cuda_sm10x_tcgen05_guardrail_trap_col_being_dealloced_not_returned_by_alloc) ;  /* 0x0000006400bc7944 */ /* 0x030fea0003c00000 */
[----:B------:R-:W-:Y:S05]  /*4590*/  BRA `(.L_x_81) ;  /* 0x0000000000087947 */ /* 0x000fea0003800000 */
.L_x_79:
[----:B------:R-:W-:Y:S02]  /*45a0*/  MOV R2, 0x45c0 ;  /* 0x000045c000027802 */ /* 0x000fe40000000f00 */
[----:B----45:R-:W-:Y:S05]  /*45b0*/  CALL.REL.NOINC `($__internal_2_$__cuda_sm10x_tcgen05_guardrail_trap_unallocated_columns_being_dealloced) ;  /* 0x0000006400c87944 */ /* 0x030fea0003c00000 */
.L_x_81:
[----:B------:R-:W-:Y:S01]  /*45c0*/  NOP ;  /* 0x0000000000007918 */ /* 0x000fe20000000000 */
[----:B------:R-:W-:Y:S05]  /*45d0*/  EXIT ;  /* 0x000000000000794d */ /* 0x000fea0003800000 */
.L_x_53:
[----:B------:R-:W-:-:S09]  /*45e0*/  UISETP.NE.OR UP0, UPT, UR18, 0x3, !UP3 ;  /* 0x000000031200788c */ /* 0x000fd2000df05670 */
[----:B------:R-:W-:Y:S05]  /*45f0*/  BRA.U UP0, `(.L_x_82) ;  /* 0x0000001100b07547 */ /* 0x000fea000b800000 */
[----:B------:R-:W2:Y:S01]  /*4600*/  LDCU.64 UR4, c[0x0][0x888] ;  /* 0x00011100ff0477ac */ /* 0x000ea20008000a00 */
[----:B------:R-:W3:Y:S01]  /*4610*/  S2UR UR10, SR_CgaCtaId ;  /* 0x00000000000a79c3 */ /* 0x000ee20000008800 */
[----:B------:R-:W-:Y:S01]  /*4620*/  HFMA2 R10, -RZ, RZ, 0, 5.9604644775390625e-08 ;  /* 0x00000001ff0a7431 */ /* 0x000fe200000001ff */
[----:B------:R-:W-:Y:S01]  /*4630*/  MOV R9, RZ ;  /* 0x000000ff00097202 */ /* 0x000fe20000000f00 */
[----:B------:R-:W4:Y:S01]  /*4640*/  LDCU UR48, c[0x0][0x370] ;  /* 0x00006e00ff3077ac */ /* 0x000f220008000800 */
[----:B------:R-:W-:Y:S01]  /*4650*/  HFMA2 R0, -RZ, RZ, 0, 0.0078125 ;  /* 0x00002000ff007431 */ /* 0x000fe200000001ff */
[----:B------:R-:W4:Y:S03]  /*4660*/  LDCU.128 UR44, c[0x0][0xb10] ;  /* 0x00016200ff2c77ac */ /* 0x000f260008000c00 */
[----:B------:R-:W1:Y:S01]  /*4670*/  LDC.64 R12, c[0x0][0x348] ;  /* 0x0000d200ff0c7b82 */ /* 0x000e620000000a00 */
[----:B------:R-:W3:Y:S01]  /*4680*/  LDCU UR38, c[0x0][0x374] ;  /* 0x00006e80ff2677ac */ /* 0x000ee20008000800 */
[----:B------:R-:W3:Y:S01]  /*4690*/  LDCU.64 UR40, c[0x0][0x890] ;  /* 0x00011200ff2877ac */ /* 0x000ee20008000a00 */
[----:B------:R-:W3:Y:S01]  /*46a0*/  LDCU UR30, c[0x0][0xb0c] ;  /* 0x00016180ff1e77ac */ /* 0x000ee20008000800 */
[----:B--2---:R-:W-:Y:S01]  /*46b0*/  UISETP.NE.U32.AND UP0, UPT, UR4, URZ, UPT ;  /* 0x000000ff0400728c */ /* 0x004fe2000bf05070 */
[----:B------:R-:W2:Y:S01]  /*46c0*/  LDCU UR63, c[0x0][0xb20] ;  /* 0x00016400ff3f77ac */ /* 0x000ea20008000800 */
[----:B------:R-:W2:Y:S01]  /*46d0*/  LDCU UR4, c[0x0][0xb30] ;  /* 0x00016600ff0477ac */ /* 0x000ea20008000800 */
[----:B------:R-:W2:Y:S01]  /*46e0*/  LDCU.128 UR56, c[0x0][0x980] ;  /* 0x00013000ff3877ac */ /* 0x000ea20008000c00 */
[----:B------:R-:W-:Y:S01]  /*46f0*/  UMOV UR31, 0x400 ;  /* 0x00000400001f7882 */ /* 0x000fe20000000000 */
[----:B----4-:R-:W-:-:S02]  /*4700*/  UIMAD.WIDE.U32 UR6, UR48, UR44, URZ ;  /* 0x0000002c300672a5 */ /* 0x010fc4000f8e00ff */
[----:B---3--:R-:W-:Y:S02]  /*4710*/  UIMAD.WIDE.U32 UR8, UR38, UR47, URZ ;  /* 0x0000002f260872a5 */ /* 0x008fe4000f8e00ff */
[----:B------:R-:W-:Y:S02]  /*4720*/  ULEA UR31, UR10, UR31, 0x18 ;  /* 0x0000001f0a1f7291 */ /* 0x000fe4000f8ec0ff */
[----:B------:R-:W-:Y:S02]  /*4730*/  UISETP.NE.AND.EX UP5, UPT, UR5, URZ, UPT, UP0 ;  /* 0x000000ff0500728c */ /* 0x000fe4000bfa5300 */
[----:B------:R-:W-:Y:S02]  /*4740*/  UISETP.NE.U32.AND UP6, UPT, UR40, URZ, UPT ;  /* 0x000000ff2800728c */ /* 0x000fe4000bfc5070 */
[----:B------:R-:W-:Y:S02]  /*4750*/  UIADD3 UR50, UPT, UPT, UR31, 0x98, URZ ;  /* 0x000000981f327890 */ /* 0x000fe4000fffe0ff */
[----:B------:R-:W-:-:S02]  /*4760*/  UIADD3 UR49, UPT, UPT, UR31, 0xd8, URZ ;  /* 0x000000d81f317890 */ /* 0x000fc4000fffe0ff */
[----:B------:R-:W-:Y:S02]  /*4770*/  UIADD3 UR33, UPT, UPT, UR31, 0x80, URZ ;  /* 0x000000801f217890 */ /* 0x000fe4000fffe0ff */
[----:B------:R-:W-:Y:S02]  /*4780*/  UIADD3 UR25, UPT, UPT, UR31, 0x88, URZ ;  /* 0x000000881f197890 */ /* 0x000fe4000fffe0ff */
[----:B------:R-:W-:Y:S02]  /*4790*/  UIADD3 UR17, UPT, UPT, UR31, 0x90, URZ ;  /* 0x000000901f117890 */ /* 0x000fe4000fffe0ff */
[----:B------:R-:W-:Y:S02]  /*47a0*/  UISETP.NE.AND UP0, UPT, UR39, 0x1, UPT ;  /* 0x000000012700788c */ /* 0x000fe4000bf05270 */
[----:B------:R-:W-:Y:S01]  /*47b0*/  UISETP.NE.AND UP0, UPT, UR30, 0x1, UPT ;  /* 0x000000011e00788c */ /* 0x000fe2000bf05270 */
[----:B------:R-:W-:Y:S01]  /*47c0*/  UMOV UR61, UR7 ;  /* 0x00000007003d7c82 */ /* 0x000fe20008000000 */
[----:B------:R-:W-:Y:S01]  /*47d0*/  UMOV UR60, UR9 ;  /* 0x00000009003c7c82 */ /* 0x000fe20008000000 */
[----:B------:R-:W-:-:S02]  /*47e0*/  UISETP.GE.AND UP2, UPT, UR39, 0x1, UPT ;  /* 0x000000012700788c */ /* 0x000fc4000bf46270 */
[----:B------:R-:W-:Y:S02]  /*47f0*/  UISETP.NE.AND UP0, UPT, UR46, 0x1, UPT ;  /* 0x000000012e00788c */ /* 0x000fe4000bf05270 */
[----:B------:R-:W-:Y:S01]  /*4800*/  UPLOP3.LUT UP4, UPT, UPT, UPT, UPT, 0x40, 0x4 ;  /* 0x000000000004789c */ /* 0x000fe20003f8e870 */
[----:B------:R-:W3:Y:S01]  /*4810*/  LDCU.64 UR22, c[0x0][0xb28] ;  /* 0x00016500ff1677ac */ /* 0x000ee20008000a00 */
[----:B------:R-:W4:Y:S01]  /*4820*/  LDCU.64 UR42, c[0x0][0x990] ;  /* 0x00013200ff2a77ac */ /* 0x000f220008000a00 */
[----:B------:R-:W-:Y:S02]  /*4830*/  UISETP.NE.AND.EX UP6, UPT, UR41, URZ, UPT, UP6 ;  /* 0x000000ff2900728c */ /* 0x000fe4000bfc5360 */
[----:B------:R-:W-:Y:S02]  /*4840*/  UPRMT UR50, UR10, 0x654, UR50 ;  /* 0x000006540a327896 */ /* 0x000fe40008000032 */
[----:B------:R-:W-:Y:S02]  /*4850*/  UPRMT UR49, URZ, 0x654, UR49 ;  /* 0x00000654ff317896 */ /* 0x000fe40008000031 */
[----:B------:R-:W-:-:S02]  /*4860*/  UPRMT UR55, UR10, 0x654, UR33 ;  /* 0x000006540a377896 */ /* 0x000fc40008000021 */
[----:B------:R-:W-:Y:S02]  /*4870*/  UPRMT UR54, UR10, 0x654, UR25 ;  /* 0x000006540a367896 */ /* 0x000fe40008000019 */
[----:B------:R-:W-:Y:S02]  /*4880*/  UPRMT UR53, UR10, 0x654, UR17 ;  /* 0x000006540a357896 */ /* 0x000fe40008000011 */
[----:B------:R-:W-:Y:S02]  /*4890*/  USHF.R.U32.HI UR61, URZ, UR45, UR61 ;  /* 0x0000002dff3d7299 */ /* 0x000fe4000801163d */
[----:B--2---:R-:W-:Y:S02]  /*48a0*/  USHF.R.U32.HI UR60, URZ, UR63, UR60 ;  /* 0x0000003fff3c7299 */ /* 0x004fe4000801163c */
[----:B------:R-:W-:Y:S02]  /*48b0*/  UISETP.NE.AND UP3, UPT, UR4, 0x1, UPT ;  /* 0x000000010400788c */ /* 0x000fe4000bf65270 */
[----:B------:R-:W-:-:S02]  /*48c0*/  UISETP.NE.AND UP2, UPT, UR56, 0x1, UPT ;  /* 0x000000013800788c */ /* 0x000fc4000bf45270 */
[----:B-1-34-:R-:W-:-:S11]  /*48d0*/  UISETP.NE.AND UP0, UPT, UR59, 0x1, UPT ;  /* 0x000000013b00788c */ /* 0x01afd6000bf05270 */
.L_x_93:
[----:B------:R-:W-:Y:S04]  /*48e0*/  SHF.L.U32 R3, R9, 0x1f, RZ ;  /* 0x0000001f09037819 */ /* 0x000fe800000006ff */
[----:B-1----:R-:W1:Y:S02]  /*48f0*/  SYNCS.PHASECHK.TRANS64.TRYWAIT P0, [UR31+0xd0], R3 ;  /* 0x0000d003ff0075a7 */ /* 0x002e64000800111f */
[----:B-1----:R-:W-:Y:S05]  /*4900*/  @!P0 BRA `(.L_x_83) ;  /* 0x0000005c00848947 */ /* 0x002fea0003800000 */
.L_x_180:
[----:B------:R-:W2:Y:S01]  /*4910*/  LDS.128 R4, [UR31+0x110] ;  /* 0x0001101fff047984 */ /* 0x000ea20008000c00 */
[----:B------:R-:W-:Y:S01]  /*4920*/  UISETP.GE.AND UP0, UPT, UR39, 0x1, UPT ;  /* 0x000000012700788c */ /* 0x000fe2000bf06270 */
[----:B------:R-:W-:Y:S01]  /*4930*/  @!PT LDS RZ, [RZ] ;  /* 0x00000000fffff984 */ /* 0x000fe20000000800 */
[----:B------:R-:W-:Y:S01]  /*4940*/  @!PT LDS RZ, [RZ] ;  /* 0x00000000fffff984 */ /* 0x000fe20000000800 */
[----:B------:R-:W-:Y:S01]  /*4950*/  @!PT LDS RZ, [RZ] ;  /* 0x00000000fffff984 */ /* 0x000fe20000000800 */
[----:B------:R-:W-:Y:S01]  /*4960*/  @!PT LDS RZ, [RZ] ;  /* 0x00000000fffff984 */ /* 0x000fe20000000800 */
[----:B------:R3:W-:Y:S06]  /*4970*/  MEMBAR.ALL.CTA ;  /* 0x0000000000007992 */ /* 0x0007ec0000008000 */
[----:B---3--:R-:W3:Y:S02]  /*4980*/  FENCE.VIEW.ASYNC.S ;  /* 0x00000000000073c6 */ /* 0x008ee40000000000 */
[----:B---3--:R-:W-:Y:S01]  /*4990*/  SYNCS.ARRIVE.TRANS64.RED.A1T0 RZ, [UR49], RZ ;  /* 0x000000ffffff79a7 */ /* 0x008fe20008100431 */
[----:B--2---:R-:W-:Y:S11]  /*49a0*/  LOP3.LUT P0, RZ, R6, 0x1, RZ, 0xc0, !PT ;  /* 0x0000000106ff7812 */ /* 0x004ff6000780c0ff */
[----:B------:R-:W-:Y:S02]  /*49b0*/  @!UPT UIADD3 URZ, UPT, UPT, URZ, URZ, URZ ;  /* 0x000000fffffff290 */ /* 0x000fe4000fffe0ff */
[----:B------:R-:W-:Y:S01]  /*49c0*/  VOTEU.ANY UP2, P0 ;  /* 0x0000000000ff7886 */ /* 0x000fe20000040100 */
[----:B------:R-:W-:Y:S11]  /*49d0*/  PLOP3.LUT P0, PT, PT, PT, UP2, 0x80, 0x8 ;  /* 0x000000000008781c */ /* 0x000ff60003f0f028 */
[----:B------:R-:W-:Y:S02]  /*49e0*/  @!UPT UIADD3 URZ, UPT, UPT, URZ, URZ, URZ ;  /* 0x000000fffffff290 */ /* 0x000fe4000fffe0ff */
[----:B-1----:R-:W-:Y:S02]  /*49f0*/  @P0 MOV R3, R4 ;  /* 0x0000000400030202 */ /* 0x002fe40000000f00 */
[----:B------:R-:W-:Y:S02]  /*4a00*/  @P0 LOP3.LUT R2, R5, 0xffff, RZ, 0xc0, !PT ;  /* 0x0000ffff05020812 */ /* 0x000fe400078ec0ff */
[----:B------:R-:W-:Y:S02]  /*4a10*/  @P0 R2UR UR5, R3 ;  /* 0x00000000030502ca */ /* 0x000fe400000e0000 */
[----:B------:R-:W-:Y:S11]  /*4a20*/  @P0 R2UR UR4, R2 ;  /* 0x00000000020402ca */ /* 0x000ff600000e0000 */
[----:B------:R-:W-:Y:S02]  /*4a30*/  @UP2 UMOV UR15, UR5 ;  /* 0x00000005000f2c82 */ /* 0x000fe40008000000 */
[----:B------:R-:W-:Y:S01]  /*4a40*/  @UP2 UMOV UR14, UR4 ;  /* 0x00000004000e2c82 */ /* 0x000fe20008000000 */
[----:B------:R-:W-:Y:S05]  /*4a50*/  BRA.U !UP0, `(.L_x_84) ;  /* 0x0000000108c07547 */ /* 0x000fea000b800000 */
[----:B------:R-:W-:Y:S02]  /*4a60*/  UIMAD.WIDE.U32 UR8, UR14, UR47, URZ ;  /* 0x0000002f0e0872a5 */ /* 0x000fe4000f8e00ff */
[----:B------:R-:W-:Y:S02]  /*4a70*/  UP2UR UR16, UPR, URZ, 0x4 ;  /* 0x00000004ff107883 */ /* 0x000fe40008000000 */
[----:B------:R-:W-:Y:S02]  /*4a80*/  UISETP.NE.AND UP2, UPT, UR46, 0x1, UPT ;  /* 0x000000012e00788c */ /* 0x000fe4000bf45270 */
[----:B------:R-:W-:Y:S02]  /*4a90*/  UIMAD.WIDE.U32 UR10, UR15, UR44, URZ ;  /* 0x0000002c0f0a72a5 */ /* 0x000fe4000f8e00ff */
[----:B------:R-:W-:Y:S02]  /*4aa0*/  USEL UR4, UR38, UR60, !UP2 ;  /* 0x0000003c26047287 */ /* 0x000fe4000d000000 */
[----:B------:R-:W-:Y:S02]  /*4ab0*/  UISETP.NE.AND UP0, UPT, UR30, 0x1, UPT ;  /* 0x000000011e00788c */ /* 0x000fe4000bf05270 */
[----:B------:R-:W-:Y:S02]  /*4ac0*/  UP2UR UR20, UPR, URZ, 0x2 ;  /* 0x00000002ff147883 */ /* 0x000fe40008000000 */
[----:B------:R-:W-:Y:S02]  /*4ad0*/  UISETP.NE.AND UP1, UPT, UR39, 0x1, UPT ;  /* 0x000000012700788c */ /* 0x000fe4000bf25270 */
[----:B------:R-:W-:Y:S02]  /*4ae0*/  UIMAD.WIDE.U32 UR12, UR4, UR22, URZ ;  /* 0x00000016040c72a5 */ /* 0x000fe4000f8e00ff */
[----:B------:R-:W-:Y:S01]  /*4af0*/  USEL UR7, UR48, UR61, !UP0 ;  /* 0x0000003d30077287 */ /* 0x000fe2000c000000 */
[----:B------:R-:W-:Y:S02]  /*4b00*/  UMOV UR5, UR9 ;  /* 0x0000000900057c82 */ /* 0x000fe40008000000 */
[----:B------:R-:W-:Y:S02]  /*4b10*/  USHF.R.U32.HI UR6, URZ, UR63, UR5 ;  /* 0x0000003fff067299 */ /* 0x000fe40008011605 */
[----:B------:R-:W-:Y:S02]  /*4b20*/  UIMAD.WIDE.U32 UR18, UR7, UR22, URZ ;  /* 0x00000016071272a5 */ /* 0x000fe4000f8e00ff */
[----:B------:R-:W-:Y:S02]  /*4b30*/  USEL UR6, UR14, UR6, !UP2 ;  /* 0x000000060e067287 */ /* 0x000fe4000d000000 */
[----:B------:R-:W-:Y:S01]  /*4b40*/  UISETP.NE.AND UP2, UPT, UR16, URZ, UPT ;  /* 0x000000ff1000728c */ /* 0x000fe2000bf45270 */
[----:B------:R-:W-:Y:S01]  /*4b50*/  UMOV UR5, UR11 ;  /* 0x0000000b00057c82 */ /* 0x000fe20008000000 */
[----:B------:R-:W-:Y:S02]  /*4b60*/  UIMAD.WIDE.U32 UR10, UR6, UR22, URZ ;  /* 0x00000016060a72a5 */ /* 0x000fe4000f8e00ff */
[----:B------:R-:W-:Y:S03]  /*4b70*/  USHF.R.U32.HI UR8, URZ, UR45, UR5 ;  /* 0x0000002dff087299 */ /* 0x000fe60008011605 */
[----:B------:R-:W-:Y:S02]  /*4b80*/  UMOV UR5, UR13 ;  /* 0x0000000d00057c82 */ /* 0x000fe40008000000 */
[----:B------:R-:W-:Y:S03]  /*4b90*/  @UP1 USHF.R.U32.HI UR4, URZ, UR23, UR5 ;  /* 0x00000017ff041299 */ /* 0x000fe60008011605 */
[----:B------:R-:W-:Y:S01]  /*4ba0*/  UMOV UR5, UR19 ;  /* 0x0000001300057c82 */ /* 0x000fe20008000000 */
[----:B------:R-:W-:Y:S02]  /*4bb0*/  UIMAD UR4, UR39, UR4, URZ ;  /* 0x00000004270472a4 */ /* 0x000fe4000f8e02ff */
[----:B------:R-:W-:Y:S02]  /*4bc0*/  @UP1 USHF.R.U32.HI UR7, URZ, UR23, UR5 ;  /* 0x00000017ff071299 */ /* 0x000fe40008011605 */
[----:B------:R-:W-:Y:S02]  /*4bd0*/  USEL UR5, UR15, UR8, !UP0 ;  /* 0x000000080f057287 */ /* 0x000fe4000c000000 */
[----:B------:R-:W-:Y:S02]  /*4be0*/  UIMAD UR8, UR39, UR7, URZ ;  /* 0x00000007270872a4 */ /* 0x000fe4000f8e02ff */
[----:B------:R-:W-:Y:S03]  /*4bf0*/  UISETP.GE.AND UP0, UPT, UR6, UR4, UPT ;  /* 0x000000040600728c */ /* 0x000fe6000bf06270 */
[----:B------:R-:W-:Y:S01]  /*4c00*/  UMOV UR4, UR11 ;  /* 0x0000000b00047c82 */ /* 0x000fe20008000000 */
[----:B------:R-:W-:Y:S02]  /*4c10*/  UISETP.GE.OR UP0, UPT, UR5, UR8, UP0 ;  /* 0x000000080500728c */ /* 0x000fe40008706670 */
[----:B------:R-:W-:Y:S02]  /*4c20*/  USHF.R.U32.HI UR4, URZ, UR23, UR4 ;  /* 0x00000017ff047299 */ /* 0x000fe40008011604 */
[----:B------:R-:W-:Y:S02]  /*4c30*/  UIMAD.WIDE.U32 UR8, UR5, UR22, URZ ;  /* 0x00000016050872a5 */ /* 0x000fe4000f8e00ff */
[----:B------:R-:W-:Y:S04]  /*4c40*/  USEL UR10, UR6, UR4, !UP1 ;  /* 0x00000004060a7287 */ /* 0x000fe8000c800000 */
[----:B------:R-:W-:Y:S01]  /*4c50*/  UIADD3 UR11, UPT, UPT, -UR10, URZ, URZ ;  /* 0x000000ff0a0b7290 */ /* 0x000fe2000fffe1ff */
[----:B------:R-:W-:Y:S02]  /*4c60*/  @!UP0 UMOV UR4, UR9 ;  /* 0x0000000900048c82 */ /* 0x000fe40008000000 */
[----:B------:R-:W-:Y:S02]  /*4c70*/  @!UP0 USHF.R.U32.HI UR4, URZ, UR23, UR4 ;  /* 0x00000017ff048299 */ /* 0x000fe40008011604 */
[----:B------:R-:W-:Y:S02]  /*4c80*/  UIMAD UR8, UR39, UR11, UR6 ;  /* 0x0000000b270872a4 */ /* 0x000fe4000f8e0206 */
[----:B------:R-:W-:Y:S02]  /*4c90*/  @!UP0 USEL UR4, UR5, UR4, !UP1 ;  /* 0x0000000405048287 */ /* 0x000fe4000c800000 */
[----:B------:R-:W-:Y:S02]  /*4ca0*/  UISETP.NE.AND UP1, UPT, UR20, URZ, UPT ;  /* 0x000000ff1400728c */ /* 0x000fe4000bf25270 */
[----:B------:R-:W-:Y:S02]  /*4cb0*/  @!UP0 UIMAD UR8, UR7, UR8, UR4 ;  /* 0x00000008070882a4 */ /* 0x000fe4000f8e0204 */
[----:B------:R-:W-:Y:S02]  /*4cc0*/  @!UP0 UIADD3 UR9, UPT, UPT, UR10, -UR4, URZ ;  /* 0x800000040a098290 */ /* 0x000fe4000fffe0ff */
[----:B------:R-:W-:Y:S02]  /*4cd0*/  UIADD3 UR4, UPT, UPT, -UR5, URZ, URZ ;  /* 0x000000ff05047290 */ /* 0x000fe4000fffe1ff */
[----:B------:R-:W-:Y:S02]  /*4ce0*/  UIADD3 UR7, UPT, UPT, -UR6, URZ, URZ ;  /* 0x000000ff06077290 */ /* 0x000fe4000fffe1ff */
[----:B------:R-:W-:Y:S02]  /*4cf0*/  @!UP0 UIMAD UR6, UR9, UR39, UR5 ;  /* 0x00000027090682a4 */ /* 0x000fe4000f8e0205 */
[----:B------:R-:W-:Y:S02]  /*4d00*/  UIMAD UR15, UR30, UR4, UR15 ;  /* 0x000000041e0f72a4 */ /* 0x000fe4000f8e020f */
[----:B------:R-:W-:Y:S01]  /*4d10*/  UIMAD UR4, UR46, UR7, UR14 ;  /* 0x000000072e0472a4 */ /* 0x000fe2000f8e020e */
[----:B------:R-:W-:Y:S02]  /*4d20*/  @!UP0 UMOV UR5, UR8 ;  /* 0x0000000800058c82 */ /* 0x000fe40008000000 */
[----:B------:R-:W-:Y:S02]  /*4d30*/  UIMAD UR15, UR5, UR30, UR15 ;  /* 0x0000001e050f72a4 */ /* 0x000fe4000f8e020f */
[----:B------:R-:W-:Y:S11]  /*4d40*/  UIMAD UR14, UR6, UR46, UR4 ;  /* 0x0000002e060e72a4 */ /* 0x000ff6000f8e0204 */
[----:B------:R-:W-:Y:S01]  /*4d50*/  @!UPT UIADD3 URZ, UPT, UPT, URZ, URZ, URZ ;  /* 0x000000fffffff290 */ /* 0x000fe2000fffe0ff */
.L_x_84:
[----:B------:R-:W1:Y:S01]  /*4d60*/  @!UP3 LDCU.128 UR8, c[0x0][0xb10] ;  /* 0x00016200ff08b7ac */ /* 0x000e620008000c00 */
[----:B------:R-:W-:Y:S02]  /*4d70*/  ISETP.NE.U32.AND P1, PT, RZ, UR40, PT ;  /* 0x00000028ff007c0c */ /* 0x000fe4000bf25070 */
[----:B------:R-:W-:Y:S02]  /*4d80*/  SHF.L.U32 R8, R10, 0x1f, RZ ;  /* 0x0000001f0a087819 */ /* 0x000fe400000006ff */
[----:B------:R-:W-:Y:S01]  /*4d90*/  ISETP.NE.AND.EX P1, PT, RZ, UR41, PT, P1 ;  /* 0x00000029ff007c0c */ /* 0x000fe2000bf25310 */
[----:B------:R-:W2:Y:S01]  /*4da0*/  @!UP3 LDCU UR5, c[0x0][0xb0c] ;  /* 0x00016180ff05b7ac */ /* 0x000ea20008000800 */
[----:B------:R-:W-:Y:S02]  /*4db0*/  USHF.L.U32 UR34, UR21, 0x7, URZ ;  /* 0x0000000715227899 */ /* 0x000fe400080006ff */
[----:B-1----:R-:W-:Y:S07]  /*4dc0*/  UIMAD.WIDE.U32 UR6, UR15, UR8, URZ ;  /* 0x000000080f0672a5 */ /* 0x002fee000f8e00ff */
[----:B------:R-:W-:Y:S01]  /*4dd0*/  @!UP3 UMOV UR4, UR7 ;  /* 0x000000070004bc82 */ /* 0x000fe20008000000 */
[----:B--2---:R-:W-:Y:S02]  /*4de0*/  @!UP3 UISETP.NE.AND UP0, UPT, UR5, 0x1, UPT ;  /* 0x000000010500b88c */ /* 0x004fe4000bf05270 */
[----:B------:R-:W-:Y:S02]  /*4df0*/  @!UP3 USHF.R.U32.HI UR4, URZ, UR9, UR4 ;  /* 0x00000009ff04b299 */ /* 0x000fe40008011604 */
[----:B------:R-:W-:Y:S02]  /*4e00*/  UIMAD.WIDE.U32 UR6, UR14, UR11, URZ ;  /* 0x0000000b0e0672a5 */ /* 0x000fe4000f8e00ff */
[----:B------:R-:W-:Y:S02]  /*4e10*/  @!UP3 USEL UR8, UR15, UR4, !UP0 ;  /* 0x000000040f08b287 */ /* 0x000fe4000c000000 */
[----:B------:R-:W-:Y:S03]  /*4e20*/  @!UP3 UISETP.NE.AND UP0, UPT, UR10, 0x1, UPT ;  /* 0x000000010a00b88c */ /* 0x000fe6000bf05270 */
[----:B------:R-:W-:Y:S02]  /*4e30*/  @!UP3 UMOV UR6, UR7 ;  /* 0x000000070006bc82 */ /* 0x000fe40008000000 */
[----:B------:R-:W1:Y:S02]  /*4e40*/  @!UP3 LDCU UR4, c[0x0][0xb20] ;  /* 0x00016400ff04b7ac */ /* 0x000e640008000800 */
[----:B-1----:R-:W-:Y:S04]  /*4e50*/  @!UP3 USHF.R.U32.HI UR6, URZ, UR4, UR6 ;  /* 0x00000004ff06b299 */ /* 0x002fe80008011606 */
[----:B------:R-:W-:Y:S04]  /*4e60*/  @!UP3 USEL UR6, UR14, UR6, !UP0 ;  /* 0x000000060e06b287 */ /* 0x000fe8000c000000 */
[----:B------:R-:W-:Y:S02]  /*4e70*/  @!UP3 UIADD3 UR4, UPT, UPT, -UR8, UR6, URZ ;  /* 0x000000060804b290 */ /* 0x000fe4000fffe1ff */
[----:B------:R-:W-:Y:S02]  /*4e80*/  @!UP3 UIADD3 UR6, UPT, UPT, UR8, -UR6, URZ ;  /* 0x800000060806b290 */ /* 0x000fe4000fffe0ff */
[----:B------:R-:W-:Y:S02]  /*4e90*/  @!UP3 UIMAD UR15, UR4, UR5, UR15 ;  /* 0x00000005040fb2a4 */ /* 0x000fe4000f8e020f */
[----:B------:R-:W-:Y:S01]  /*4ea0*/  @!UP3 UIMAD UR14, UR6, UR10, UR14 ;  /* 0x0000000a060eb2a4 */ /* 0x000fe2000f8e020e */
[----:B------:R-:W-:Y:S11]  /*4eb0*/  BRA.U UP4, `(.L_x_85) ;  /* 0x0000000104107547 */ /* 0x000ff6000b800000 */
[----:B------:R-:W-:Y:S04]  /*4ec0*/  MOV R2, UR62 ;  /* 0x0000003e00027c02 */ /* 0x000fe80008000f00 */
[----:B------:R-:W-:Y:S04]  /*4ed0*/  SHF.L.U32 R3, R2, 0x1f, RZ ;  /* 0x0000001f02037819 */ /* 0x000fe800000006ff */
[----:B------:R-:W1:Y:S02]  /*4ee0*/  SYNCS.PHASECHK.TRANS64.TRYWAIT P2, [UR31+0xc8], R3 ;  /* 0x0000c803ff0075a7 */ /* 0x000e64000804111f */
[----:B-1----:R-:W-:Y:S05]  /*4ef0*/  @!P2 BRA `(.L_x_86) ;  /* 0x000000580020a947 */ /* 0x002fea0003800000 */
.L_x_85:
[----:B------:R-:W-:Y:S05]  /*4f00*/  BRA.U !UP6, `(.L_x_87) ;  /* 0x000000010e387547 */ /* 0x000fea000b800000 */
[----:B------:R-:W-:Y:S01]  /*4f10*/  UPLOP3.LUT UP1, UPT, UPT, UPT, UP5, 0x80, 0x8 ;  /* 0x000000000008789c */ /* 0x000fe20003f2f050 */
[----:B-1----:R-:W-:Y:S01]  /*4f20*/  HFMA2 R2, -RZ, RZ, 0, 5.9604644775390625e-08 ;  /* 0x00000001ff027431 */ /* 0x002fe200000001ff */
[----:B------:R-:W1:Y:S01]  /*4f30*/  LDCU.64 UR8, c[0x0][0x358] ;  /* 0x00006b00ff0877ac */ /* 0x000e620008000a00 */
[----:B------:R-:W-:Y:S03]  /*4f40*/  IMAD.MOV.U32 R87, RZ, RZ, 0x1 ;  /* 0x00000001ff577424 */ /* 0x000fe600078e00ff */
[----:B------:R-:W-:Y:S05]  /*4f50*/  PLOP3.LUT P2, PT, PT, PT, UP1, 0x80, 0x8 ;  /* 0x000000000008781c */ /* 0x000fea0003f4f018 */
[----:B------:R-:W2:Y:S01]  /*4f60*/  @UP1 LDCU.64 UR4, c[0x0][0x888] ;  /* 0x00011100ff0417ac */ /* 0x000ea20008000a00 */
[----:B------:R-:W-:Y:S07]  /*4f70*/  @UP1 UIMAD UR6, UR52, UR40, URZ ;  /* 0x00000028340612a4 */ /* 0x000fee000f8e02ff */
[----:B------:R-:W-:Y:S01]  /*4f80*/  @!P2 PRMT R87, R2, 0x7610, R87 ;  /* 0x000076100257a816 */ /* 0x000fe20000000057 */
[----:B--2---:R-:W-:Y:S06]  /*4f90*/  @UP1 UIMAD.WIDE UR4, UR6, 0x4, UR4 ;  /* 0x00000004060418a5 */ /* 0x004fec000f8e0204 */
[----:B------:R-:W-:Y:S01]  /*4fa0*/  IMAD.U32 R14, RZ, RZ, UR4 ;  /* 0x00000004ff0e7e24 */ /* 0x000fe2000f8e00ff */
[----:B------:R-:W-:Y:S04]  /*4fb0*/  MOV R15, UR5 ;  /* 0x00000005000f7c02 */ /* 0x000fe80008000f00 */
[----:B------:R-:W2:Y:S01]  /*4fc0*/  @!UP1 LDCU UR4, c[0x0][0x880] ;  /* 0x00011000ff0497ac */ /* 0x000ea20008000800 */
[----:B-1---5:R3:W5:Y:S02]  /*4fd0*/  @P2 LDG.E R41, desc[UR8][R14.64] ;  /* 0x000000080e292981 */ /* 0x022764000c1e1900 */
[----:B--23--:R-:W-:Y:S07]  /*4fe0*/  @!P2 IMAD.U32 R41, RZ, RZ, UR4 ;  /* 0x00000004ff29ae24 */ /* 0x00cfee000f8e00ff */
.L_x_87:
[----:B-----5:R-:W-:Y:S01]  /*4ff0*/  @!P1 FSETP.EQ.AND P3, PT, R41, RZ, PT ;  /* 0x000000ff2900920b */ /* 0x020fe20003f62000 */
[----:B------:R-:W-:Y:S01]  /*5000*/  @!UPT UIADD3 URZ, UPT, UPT, URZ, URZ, URZ ;  /* 0x000000fffffff290 */ /* 0x000fe2000fffe0ff */
[----:B------:R-:W-:Y:S11]  /*5010*/  @!P1 BRA `(.L_x_88) ;  /* 0x0000000000149947 */ /* 0x000ff60003800000 */
[----:B------:R-:W-:Y:S02]  /*5020*/  LOP3.LUT P1, RZ, R87, 0xff, RZ, 0xc0, !PT ;  /* 0x000000ff57ff7812 */ /* 0x000fe4000782c0ff */
[----:B------:R-:W-:Y:S04]  /*5030*/  PLOP3.LUT P3, PT, PT, PT, UP1, 0x80, 0x8 ;  /* 0x000000000008781c */ /* 0x000fe80003f6f018 */
[----:B------:R-:W-:Y:S07]  /*5040*/  PLOP3.LUT P3, PT, P3, PT, PT, 0x8, 0x80 ;  /* 0x000000000080781c */ /* 0x000fee0001f6e170 */
[----:B------:R-:W-:Y:S11]  /*5050*/  @P1 FSETP.EQ.AND P3, PT, R41, RZ, PT ;  /* 0x000000ff2900120b */ /* 0x000ff60003f62000 */
[----:B------:R-:W-:Y:S02]  /*5060*/  @!UPT UIADD3 URZ, UPT, UPT, URZ, URZ, URZ ;  /* 0x000000fffffff290 */ /* 0x000fe4000fffe0ff */
.L_x_88:
[----:B------:R-:W-:Y:S01]  /*5070*/  USHF.L.U32 UR35, UR51, 0x7, URZ ;  /* 0x0000000733237899 */ /* 0x000fe200080006ff */
[----:B------:R-:W2:Y:S01]  /*5080*/  SYNCS.PHASECHK.TRANS64.TRYWAIT P1, [UR31+0xa0], R8 ;  /* 0x0000a008ff0075a7 */ /* 0x000ea2000802111f */
[----:B------:R-:W-:Y:S02]  /*5090*/  UISETP.NE.AND UP0, UPT, UR56, 0x1, UPT ;  /* 0x000000013800788c */ /* 0x000fe4000bf05270 */
[----:B------:R-:W-:Y:S01]  /*50a0*/  UIMAD.WIDE.U32 UR4, UR35, UR57, URZ ;  /* 0x00000039230472a5 */ /* 0x000fe2000f8e00ff */
[----:B------:R-:W-:Y:S04]  /*50b0*/  ELECT P2, URZ, PT ;  /* 0x0000000000ff782f */ /* 0x000fe80003840000 */
[----:B------:R-:W-:Y:S02]  /*50c0*/  PLOP3.LUT P2, PT, P3, P2, PT, 0xf2, 0x2f ;  /* 0x00000000002f781c */ /* 0x000fe40001f45e72 */
[----:B------:R-:W-:Y:S02]  /*50d0*/  UMOV UR4, UR5 ;  /* 0x0000000500047c82 */ /* 0x000fe40008000000 */
[----:B------:R-:W-:Y:S04]  /*50e0*/  USHF.R.U32.HI UR4, URZ, UR58, UR4 ;  /* 0x0000003aff047299 */ /* 0x000fe80008011604 */
[----:B------:R-:W-:Y:S02]  /*50f0*/  USEL UR36, UR35, UR4, !UP0 ;  /* 0x0000000423247287 */ /* 0x000fe4000c000000 */
[----:B------:R-:W-:Y:S02]  /*5100*/  UISETP.NE.AND UP0, UPT, UR59, 0x1, UPT ;  /* 0x000000013b00788c */ /* 0x000fe4000bf05270 */
[----:B------:R-:W-:Y:S07]  /*5110*/  UIMAD.WIDE.U32 UR4, UR36, UR42, URZ ;  /* 0x0000002a240472a5 */ /* 0x000fee000f8e00ff */
[----:B------:R-:W-:Y:S02]  /*5120*/  UMOV UR4, UR5 ;  /* 0x0000000500047c82 */ /* 0x000fe40008000000 */
[----:B------:R-:W-:Y:S04]  /*5130*/  USHF.R.U32.HI UR4, URZ, UR43, UR4 ;  /* 0x0000002bff047299 */ /* 0x000fe80008011604 */
[----:B------:R-:W-:Y:S02]  /*5140*/  USEL UR37, UR36, UR4, !UP0 ;  /* 0x0000000424257287 */ /* 0x000fe4000c000000 */
[----:B------:R-:W-:Y:S02]  /*5150*/  UIADD3 UR4, UPT, UPT, -UR36, URZ, URZ ;  /* 0x000000ff24047290 */ /* 0x000fe4000fffe1ff */
[----:B------:R-:W-:Y:S02]  /*5160*/  UIADD3 UR5, UPT, UPT, -UR37, URZ, URZ ;  /* 0x000000ff25057290 */ /* 0x000fe4000fffe1ff */
[----:B------:R-:W-:Y:S02]  /*5170*/  UIMAD UR35, UR56, UR4, UR35 ;  /* 0x00000004382372a4 */ /* 0x000fe4000f8e0223 */
[----:B------:R-:W-:Y:S01]  /*5180*/  UIMAD UR36, UR59, UR5, UR36 ;  /* 0x000000053b2472a4 */ /* 0x000fe2000f8e0224 */
[----:B--2---:R-:W-:Y:S11]  /*5190*/  @!P1 BRA `(.L_x_89) ;  /* 0x0000005400909947 */ /* 0x004ff60003800000 */
.L_x_183:
[----:B------:R-:W-:Y:S01]  /*51a0*/  VOTEU.ALL UP0, P2 ;  /* 0x0000000000ff7886 */ /* 0x000fe20001000000 */
[----:B-1----:R-:W-:Y:S04]  /*51b0*/  @!P2 IADD3 R3, P1, PT, R12, 0x580, RZ ;  /* 0x000005800c03a810 */ /* 0x002fe80007f3e0ff */
[----:B------:R-:W-:Y:S01]  /*51c0*/  @!UP0 UPRMT UR4, URZ, 0x40, URZ ;  /* 0x00000040ff048896 */ /* 0x000fe200080000ff */
[----:B------:R-:W-:Y:S01]  /*51d0*/  @!P2 IMAD.X R2, RZ, RZ, R13, P1 ;  /* 0x000000ffff02a224 */ /* 0x000fe200008e060d */
[----:B------:R-:W-:Y:S01]  /*51e0*/  @!P2 R2UR UR5, R3 ;  /* 0x000000000305a2ca */ /* 0x000fe200000e0000 */
[----:B------:R-:W-:Y:S02]  /*51f0*/  @!UP0 UIADD3 UR32, UPT, UPT, UR31, 0x200, URZ ;  /* 0x000002001f208890 */ /* 0x000fe4000fffe0ff */
[----:B------:R-:W-:Y:S02]  /*5200*/  @!UP0 UPRMT UR6, UR4, 0x5410, URZ ;  /* 0x0000541004068896 */ /* 0x000fe400080000ff */
[----:B------:R-:W-:Y:S01]  /*5210*/  @!P2 R2UR UR4, R2 ;  /* 0x000000000204a2ca */ /* 0x000fe200000e0000 */
[----:B------:R-:W-:Y:S07]  /*5220*/  VOTEU.ALL UP0, P2 ;  /* 0x0000000000ff7886 */ /* 0x000fee0001000000 */
[----:B------:R-:W-:Y:S05]  /*5230*/  IMAD.U32 R2, RZ, RZ, UR5 ;  /* 0x00000005ff027e24 */ /* 0x000fea000f8e00ff */
[----:B------:R-:W-:Y:S01]  /*5240*/  IMAD.U32 R3, RZ, RZ, UR4 ;  /* 0x00000004ff037e24 */ /* 0x000fe2000f8e00ff */
[----:B------:R-:W-:Y:S01]  /*5250*/  @!P2 R2UR UR4, R2 ;  /* 0x000000000204a2ca */ /* 0x000fe200000e0000 */
[----:B------:R-:W-:Y:S03]  /*5260*/  @!P2 IMAD.MOV.U32 R2, RZ, RZ, 0x2000 ;  /* 0x00002000ff02a424 */ /* 0x000fe600078e00ff */
[----:B------:R-:W-:Y:S11]  /*5270*/  @!P2 R2UR UR5, R3 ;  /* 0x000000000305a2ca */ /* 0x000ff600000e0000 */
[----:B------:R-:W-:Y:S02]  /*5280*/  @!UPT UIADD3 URZ, UPT, UPT, URZ, URZ, URZ ;  /* 0x000000fffffff290 */ /* 0x000fe4000fffe0ff */
[----:B------:R1:W-:Y:S01]  /*5290*/  @!UP0 UTMALDG.4D.IM2COL [UR32], [UR4], UR6 ;  /* 0x00000020040083b4 */ /* 0x0003e20008058006 */
[----:B------:R1:W-:Y:S01]  /*52a0*/  @!P2 SYNCS.ARRIVE.TRANS64.RED.A0TR RZ, [UR31+0x80], R2 ;  /* 0x00008002ffffa9a7 */ /* 0x0003e2000830041f */
[----:B------:R-:W-:Y:S01]  /*52b0*/  SYNCS.ARRIVE.TRANS64.RED.A1T0 RZ, [UR55], RZ ;  /* 0x000000ffffff79a7 */ /* 0x000fe20008100437 */
[----:B------:R-:W2:Y:S02]  /*52c0*/  SYNCS.PHASECHK.TRANS64.TRYWAIT P1, [UR31+0xa8], R8 ;  /* 0x0000a808ff0075a7 */ /* 0x000ea4000802111f */
[----:B-12---:R-:W-:Y:S05]  /*52d0*/  @!P1 BRA `(.L_x_90) ;  /* 0x0000005400589947 */ /* 0x006fea0003800000 */
.L_x_185:
[----:B------:R-:W-:Y:S01]  /*52e0*/  VOTEU.ALL UP0, P2 ;  /* 0x0000000000ff7886 */ /* 0x000fe20001000000 */
[----:B-1----:R-:W-:Y:S01]  /*52f0*/  @!P2 IADD3 R3, P1, PT, R12, 0x580, RZ ;  /* 0x000005800c03a810 */ /* 0x002fe20007f3e0ff */
[----:B------:R-:W-:Y:S01]  /*5300*/  UMOV UR27, UR35 ;  /* 0x00000023001b7c82 */ /* 0x000fe20008000000 */
[----:B------:R-:W-:Y:S01]  /*5310*/  UMOV UR28, UR36 ;  /* 0x00000024001c7c82 */ /* 0x000fe20008000000 */
[----:B------:R-:W-:Y:S01]  /*5320*/  UMOV UR29, UR37 ;  /* 0x00000025001d7c82 */ /* 0x000fe20008000000 */
[----:B------:R-:W-:Y:S01]  /*5330*/  @!UP0 UPRMT UR4, URZ, 0x40, URZ ;  /* 0x00000040ff048896 */ /* 0x000fe200080000ff */
[----:B------:R-:W-:Y:S01]  /*5340*/  @!P2 IMAD.X R2, RZ, RZ, R13, P1 ;  /* 0x000000ffff02a224 */ /* 0x000fe200008e060d */
[----:B------:R-:W-:Y:S01]  /*5350*/  @!P2 R2UR UR5, R3 ;  /* 0x000000000305a2ca */ /* 0x000fe200000e0000 */
[----:B------:R-:W-:Y:S02]  /*5360*/  @!UP0 UIADD3 UR26, UPT, UPT, UR34, 0x20, URZ ;  /* 0x00000020221a8890 */ /* 0x000fe4000fffe0ff */
[----:B------:R-:W-:Y:S02]  /*5370*/  @!UP0 UPRMT UR6, UR4, 0x5410, URZ ;  /* 0x0000541004068896 */ /* 0x000fe400080000ff */
[----:B------:R-:W-:Y:S01]  /*5380*/  @!P2 R2UR UR4, R2 ;  /* 0x000000000204a2ca */ /* 0x000fe200000e0000 */
[----:B------:R-:W-:Y:S01]  /*5390*/  @!UP0 UIADD3 UR24, UPT, UPT, UR31, 0x2200, URZ ;  /* 0x000022001f188890 */ /* 0x000fe2000fffe0ff */
[----:B------:R-:W-:Y:S06]  /*53a0*/  VOTEU.ALL UP0, P2 ;  /* 0x0000000000ff7886 */ /* 0x000fec0001000000 */
        /* <DEDUP_REMOVED lines=11> */
.L_x_187:
        /* <DEDUP_REMOVED lines=8> */
[----:B------:R-:W-:Y:S01]  /*54e0*/  @!UP0 UIADD3 UR18, UPT, UPT, UR34, 0x40, URZ ;  /* 0x0000004022128890 */ /* 0x000fe2000fffe0ff */
[----:B------:R-:W-:Y:S01]  /*54f0*/  @P0 SHF.R.U32.HI R4, RZ, 0x10, R5 ;  /* 0x00000010ff040819 */ /* 0x000fe20000011605 */
[----:B------:R-:W-:Y:S02]  /*5500*/  @!UP0 UPRMT UR6, UR4, 0x5410, URZ ;  /* 0x0000541004068896 */ /* 0x000fe400080000ff */
[----:B------:R-:W-:Y:S01]  /*5510*/  @!P2 R2UR UR4, R2 ;  /* 0x000000000204a2ca */ /* 0x000fe200000e0000 */
[----:B------:R-:W-:Y:S01]  /*5520*/  @!UP0 UIADD3 UR16, UPT, UPT, UR31, 0x4200, URZ ;  /* 0x000042001f108890 */ /* 0x000fe2000fffe0ff */
[----:B------:R-:W-:Y:S01]  /*5530*/  @P0 R2UR UR52, R4 ;  /* 0x00000000043402ca */ /* 0x000fe200000e0000 */
[----:B------:R-:W-:Y:S05]  /*5540*/  VOTEU.ALL UP0, P2 ;  /* 0x0000000000ff7886 */ /* 0x000fea0001000000 */
        /* <DEDUP_REMOVED lines=11> */
.L_x_189:
        /* <DEDUP_REMOVED lines=9> */
[----:B------:R-:W-:Y:S01]  /*5690*/  R2UR UR16, R95 ;  /* 0x000000005f1072ca */ /* 0x000fe200000e0000 */
[----:B------:R-:W-:Y:S01]  /*56a0*/  @!UP0 UPRMT UR6, UR4, 0x5410, URZ ;  /* 0x0000541004068896 */ /* 0x000fe200080000ff */
[----:B------:R-:W-:Y:S01]  /*56b0*/  R2UR UR7, R96 ;  /* 0x00000000600772ca */ /* 0x000fe200000e0000 */
[----:B------:R-:W-:Y:S01]  /*56c0*/  @!UP0 UIADD3 UR8, UPT, UPT, UR31, 0x6200, URZ ;  /* 0x000062001f088890 */ /* 0x000fe2000fffe0ff */
[----:B------:R-:W-:Y:S01]  /*56d0*/  @!P2 R2UR UR4, R2 ;  /* 0x000000000204a2ca */ /* 0x000fe200000e0000 */
[----:B------:R-:W-:Y:S01]  /*56e0*/  @!UP0 UIADD3 UR9, UPT, UPT, UR31, 0x98, URZ ;  /* 0x000000981f098890 */ /* 0x000fe2000fffe0ff */
[----:B------:R-:W-:Y:S01]  /*56f0*/  LOP3.LUT R10, R10, 0x1, RZ, 0x3c, !PT ;  /* 0x000000010a0a7812 */ /* 0x000fe200078e3cff */
[----:B------:R-:W-:Y:S01]  /*5700*/  VOTEU.ALL UP0, P2 ;  /* 0x0000000000ff7886 */ /* 0x000fe20001000000 */
[----:B------:R-:W-:Y:S01]  /*5710*/  LOP3.LUT R9, R9, 0x1, RZ, 0x3c, !PT ;  /* 0x0000000109097812 */ /* 0x000fe200078e3cff */
[----:B------:R-:W-:Y:S02]  /*5720*/  UPLOP3.LUT UP4, UPT, UPT, UPT, UPT, 0x80, 0x8 ;  /* 0x000000000008789c */ /* 0x000fe40003f8f070 */
[----:B------:R-:W-:Y:S02]  /*5730*/  IMAD.U32 R2, RZ, RZ, UR5 ;  /* 0x00000005ff027e24 */ /* 0x000fe4000f8e00ff */
[----:B------:R-:W-:Y:S02]  /*5740*/  UIADD3 UR21, UPT, UPT, UR14, UR16, URZ ;  /* 0x000000100e157290 */ /* 0x000fe4000fffe0ff */
[----:B------:R-:W-:Y:S02]  /*5750*/  UIADD3 UR51, UPT, UPT, UR15, UR7, URZ ;  /* 0x000000070f337290 */ /* 0x000fe4000fffe0ff */
[----:B------:R-:W-:Y:S01]  /*5760*/  IMAD.U32 R3, RZ, RZ, UR4 ;  /* 0x00000004ff037e24 */ /* 0x000fe2000f8e00ff */
[----:B------:R-:W-:Y:S04]  /*5770*/  @!P2 R2UR UR4, R2 ;  /* 0x000000000204a2ca */ /* 0x000fe800000e0000 */
[----:B------:R-:W-:Y:S11]  /*5780*/  @!P2 R2UR UR5, R3 ;  /* 0x000000000305a2ca */ /* 0x000ff600000e0000 */
[----:B------:R-:W-:Y:S02]  /*5790*/  @!UPT UIADD3 URZ, UPT, UPT, URZ, URZ, URZ ;  /* 0x000000fffffff290 */ /* 0x000fe4000fffe0ff */
[----:B------:R1:W-:Y:S01]  /*57a0*/  @!UP0 UTMALDG.4D.IM2COL [UR8], [UR4], UR6 ;  /* 0x00000008040083b4 */ /* 0x0003e20008058006 */
[----:B------:R1:W-:Y:S01]  /*57b0*/  @!P2 SYNCS.ARRIVE.TRANS64.RED.A0TR RZ, [UR31+0x98], R0 ;  /* 0x00009800ffffa9a7 */ /* 0x0003e2000830041f */
[----:B------:R-:W-:Y:S01]  /*57c0*/  SYNCS.ARRIVE.TRANS64.RED.A1T0 RZ, [UR50], RZ ;  /* 0x000000ffffff79a7 */ /* 0x000fe20008100432 */
[----:B------:R-:W-:Y:S05]  /*57d0*/  BRA.U UP2, `(.L_x_93) ;  /* 0xfffffff102407547 */ /* 0x000fea000b83ffff */
[----:B------:R-:W-:-:S04]  /*57e0*/  SHF.L.U32 R3, R10, 0x1f, RZ ;  /* 0x0000001f0a037819 */ /* 0x000fc800000006ff */
[----:B------:R-:W2:Y:S02]  /*57f0*/  SYNCS.PHASECHK.TRANS64.TRYWAIT P0, [UR31+0xa0], R3 ;  /* 0x0000a003ff0075a7 */ /* 0x000ea4000800111f */
[----:B--2---:R-:W-:Y:S05]  /*5800*/  @!P0 BRA `(.L_x_94) ;  /* 0x0000005000548947 */ /* 0x004fea0003800000 */
.L_x_191:
[----:B------:R-:W2:Y:S02]  /*5810*/  SYNCS.PHASECHK.TRANS64.TRYWAIT P0, [UR31+0xa8], R3 ;  /* 0x0000a803ff0075a7 */ /* 0x000ea4000800111f */
[----:B--2---:R-:W-:Y:S05]  /*5820*/  @!P0 BRA `(.L_x_95) ;  /* 0x0000005000648947 */ /* 0x004fea0003800000 */
.L_x_193:
[----:B------:R-:W2:Y:S02]  /*5830*/  SYNCS.PHASECHK.TRANS64.TRYWAIT P0, [UR31+0xb0], R3 ;  /* 0x0000b003ff0075a7 */ /* 0x000ea4000800111f */
[----:B--2---:R-:W-:Y:S05]  /*5840*/  @!P0 BRA `(.L_x_96) ;  /* 0x0000005000748947 */ /* 0x004fea0003800000 */
.L_x_195:
[----:B-1----:R-:W-:-:S07]  /*5850*/  MOV R0, UR31 ;  /* 0x0000001f00007c02 */ /* 0x002fce0008000f00 */
.L_x_97:
[----:B-1----:R-:W-:-:S04]  /*5860*/  SHF.L.U32 R3, R10, 0x1f, RZ ;  /* 0x0000001f0a037819 */ /* 0x002fc800000006ff */
[----:B------:R1:W2:Y:S03]  /*5870*/  SYNCS.PHASECHK.TRANS64.TRYWAIT P0, [R0+URZ+0xb8], R3 ;  /* 0x0000b803000075a7 */ /* 0x0002a600080011ff */
[----:B--2---:R-:W-:Y:S05]  /*5880*/  @!P0 NANOSLEEP.SYNCS 0x989680 ;  /* 0x009896800000895d */ /* 0x004fea0003900000 */
[----:B------:R-:W2:Y:S02]  /*5890*/  @!P0 SYNCS.PHASECHK.TRANS64 P0, [R0+URZ+0xb8], R3 ;  /* 0x0000b803000085a7 */ /* 0x000ea400080010ff */
[----:B--2---:R-:W-:Y:S05]  /*58a0*/  @P0 EXIT ;  /* 0x000000000000094d */ /* 0x004fea0003800000 */
[----:B------:R-:W-:Y:S05]  /*58b0*/  BRA `(.L_x_97) ;  /* 0xfffffffc00e87947 */ /* 0x000fea000383ffff */
.L_x_82:
[----:B------:R-:W-:-:S06]  /*58c0*/  UISETP.GE.AND UP0, UPT, UR18, 0x4, UPT ;  /* 0x000000041200788c */ /* 0x000fcc000bf06270 */
[----:B------:R-:W-:-:S13]  /*58d0*/  PLOP3.LUT P0, PT, PT, PT, UP0, 0x80, 0x8 ;  /* 0x000000000008781c */ /* 0x000fda0003f0f008 */
[----:B-1----:R-:W-:Y:S05]  /*58e0*/  @!P0 EXIT ;  /* 0x000000000000894d */ /* 0x002fea0003800000 */
[----:B------:R-:W1:Y:S08]  /*58f0*/  S2UR UR4, SR_CgaCtaId ;  /* 0x00000000000479c3 */ /* 0x000e700000008800 */
[----:B------:R-:W-:Y:S01]  /*5900*/  BAR.SYNC.DEFER_BLOCKING 0x6, 0xa0 ;  /* 0x0182800000007b1d */ /* 0x000fe20000010000 */
[C---:B------:R-:W-:Y:S01]  /*5910*/  IMAD.SHL.U32 R0, R85.reuse, 0x20, RZ ;  /* 0x0000002055007824 */ /* 0x040fe200078e00ff */
[C---:B------:R-:W-:Y:S01]  /*5920*/  SHF.L.U32 R37, R85.reuse, 0x10, RZ ;  /* 0x0000001055257819 */ /* 0x040fe200000006ff */
[C---:B------:R-:W-:Y:S01]  /*5930*/  IMAD.SHL.U32 R5, R85.reuse, 0x4, RZ ;  /* 0x0000000455057824 */ /* 0x040fe200078e00ff */
[----:B------:R-:W-:Y:S01]  /*5940*/  LOP3.LUT R86, R85, 0x60, RZ, 0xc0, !PT ;  /* 0x0000006055567812 */ /* 0x000fe200078ec0ff */
[----:B------:R-:W-:Y:S01]  /*5950*/  HFMA2 R83, -RZ, RZ, 0, 5.9604644775390625e-08 ;  /* 0x00000001ff537431 */ /* 0x000fe200000001ff */
[----:B------:R-:W-:-:S02]  /*5960*/  UMOV UR49, 0x400 ;  /* 0x0000040000317882 */ /* 0x000fc40000000000 */
[----:B------:R-:W2:Y:S01]  /*5970*/  LDC.64 R78, c[0x0][0x8b0] ;  /* 0x00022c00ff4e7b82 */ /* 0x000ea20000000a00 */
[----:B------:R-:W3:Y:S01]  /*5980*/  LDCU.128 UR8, c[0x0][0xa80] ;  /* 0x00015000ff0877ac */ /* 0x000ee20008000c00 */
[----:B------:R-:W-:Y:S01]  /*5990*/  LOP3.LUT R4, R0, 0xc0, RZ, 0xc0, !PT ;  /* 0x000000c000047812 */ /* 0x000fe200078ec0ff */
[----:B------:R-:W-:Y:S01]  /*59a0*/  HFMA2 R81, -RZ, RZ, 0, 0 ;  /* 0x00000000ff517431 */ /* 0x000fe200000001ff */
[----:B------:R-:W-:Y:S01]  /*59b0*/  MOV R36, RZ ;  /* 0x000000ff00247202 */ /* 0x000fe20000000f00 */
[----:B------:R-:W-:Y:S01]  /*59c0*/  IMAD.MOV.U32 R82, RZ, RZ, RZ ;  /* 0x000000ffff527224 */ /* 0x000fe200078e00ff */
[----:B------:R-:W-:Y:S01]  /*59d0*/  LOP3.LUT R5, R4, 0x18, R5, 0xf8, !PT ;  /* 0x0000001804057812 */ /* 0x000fe200078ef805 */
[----:B------:R-:W4:Y:S01]  /*59e0*/  LDCU UR61, c[0x0][0x370] ;  /* 0x00006e00ff3d77ac */ /* 0x000f220008000800 */
[----:B------:R-:W2:Y:S01]  /*59f0*/  LDC.64 R76, c[0x0][0x8a8] ;  /* 0x00022a00ff4c7b82 */ /* 0x000ea20000000a00 */
[----:B------:R-:W-:Y:S02]  /*5a00*/  LOP3.LUT R37, R37, 0x600000, RZ, 0xc0, !PT ;  /* 0x0060000025257812 */ /* 0x000fe400078ec0ff */
[----:B------:R-:W-:Y:S01]  /*5a10*/  LOP3.LUT R5, R5, 0xf20, R0, 0xf8, !PT ;  /* 0x00000f2005057812 */ /* 0x000fe200078ef800 */
[----:B------:R-:W2:Y:S01]  /*5a20*/  LDCU UR45, c[0x0][0xb0c] ;  /* 0x00016180ff2d77ac */ /* 0x000ea20008000800 */
[----:B-1----:R-:W-:Y:S01]  /*5a30*/  ULEA UR49, UR4, UR49, 0x18 ;  /* 0x0000003104317291 */ /* 0x002fe2000f8ec0ff */
[----:B------:R-:W1:Y:S01]  /*5a40*/  LDCU.64 UR4, c[0x0][0x890] ;  /* 0x00011200ff0477ac */ /* 0x000e620008000a00 */
[----:B---3--:R-:W-:Y:S01]  /*5a50*/  IMAD.U32 R94, RZ, RZ, UR8 ;  /* 0x00000008ff5e7e24 */ /* 0x008fe2000f8e00ff */
[----:B------:R-:W-:Y:S01]  /*5a60*/  MOV R92, UR10 ;  /* 0x0000000a005c7c02 */ /* 0x000fe20008000f00 */
[----:B------:R-:W-:Y:S01]  /*5a70*/  IMAD.U32 R93, RZ, RZ, UR9 ;  /* 0x00000009ff5d7e24 */ /* 0x000fe2000f8e00ff */
[----:B------:R-:W3:Y:S01]  /*5a80*/  LDCU UR38, c[0x0][0xb30] ;  /* 0x00016600ff2677ac */ /* 0x000ee20008000800 */
[----:B------:R-:W-:-:S03]  /*5a90*/  IMAD.U32 R91, RZ, RZ, UR11 ;  /* 0x0000000bff5b7e24 */ /* 0x000fc6000f8e00ff */
[----:B------:R-:W4:Y:S01]  /*5aa0*/  LDS R2, [UR49+0x120] ;  /* 0x00012031ff027984 */ /* 0x000f220008000800 */
[----:B------:R-:W2:Y:S01]  /*5ab0*/  LDCU.64 UR54, c[0x0][0x888] ;  /* 0x00011100ff3677ac */ /* 0x000ea20008000a00 */
[----:B------:R-:W2:Y:S01]  /*5ac0*/  LDCU.64 UR46, c[0x0][0xb28] ;  /* 0x00016500ff2e77ac */ /* 0x000ea20008000a00 */
[----:B------:R-:W2:Y:S01]  /*5ad0*/  LDCU.128 UR56, c[0x0][0xb10] ;  /* 0x00016200ff3877ac */ /* 0x000ea20008000c00 */
[----:B-1----:R-:W-:Y:S01]  /*5ae0*/  IMAD.U32 R90, RZ, RZ, UR4 ;  /* 0x00000004ff5a7e24 */ /* 0x002fe2000f8e00ff */
[----:B------:R-:W-:Y:S01]  /*5af0*/  UIADD3 UR4, UPT, UPT, UR49, 0x200, URZ ;  /* 0x0000020031047890 */ /* 0x000fe2000fffe0ff */
[----:B------:R-:W-:Y:S01]  /*5b00*/  IMAD.U32 R89, RZ, RZ, UR5 ;  /* 0x00000005ff597e24 */ /* 0x000fe2000f8e00ff */
[----:B------:R-:W1:Y:S04]  /*5b10*/  LDCU UR60, c[0x0][0x374] ;  /* 0x00006e80ff3c77ac */ /* 0x000e680008000800 */
[----:B------:R-:W-:Y:S01]  /*5b20*/  IMAD.U32 R80, RZ, RZ, UR4 ;  /* 0x00000004ff507e24 */ /* 0x000fe2000f8e00ff */
[----:B------:R-:W-:Y:S01]  /*5b30*/  UMOV UR53, URZ ;  /* 0x000000ff00357c82 */ /* 0x000fe20008000000 */
[----:B------:R-:W-:-:S02]  /*5b40*/  UMOV UR50, URZ ;  /* 0x000000ff00327c82 */ /* 0x000fc40008000000 */
[----:B------:R-:W-:Y:S01]  /*5b50*/  IMAD R84, R5, 0x2, R80 ;  /* 0x0000000205547824 */ /* 0x000fe200078e0250 */
[C---:B----4-:R-:W-:Y:S02]  /*5b60*/  IADD3 R3, PT, PT, R2.reuse, 0x80, RZ ;  /* 0x0000008002037810 */ /* 0x050fe40007ffe0ff */
[----:B------:R-:W-:Y:S02]  /*5b70*/  LOP3.LUT R2, R2, 0xffff, RZ, 0xc0, !PT ;  /* 0x0000ffff02027812 */ /* 0x000fe400078ec0ff */
[----:B------:R-:W-:-:S05]  /*5b80*/  LOP3.LUT R3, R3, 0xffff, RZ, 0xc0, !PT ;  /* 0x0000ffff03037812 */ /* 0x000fca00078ec0ff */
[----:B------:R4:W-:Y:S02]  /*5b90*/  STL.64 [R1], R2 ;  /* 0x0000000201007387 */ /* 0x0009e40000100a00 */
[C---:B----4-:R-:W-:Y:S02]  /*5ba0*/  LOP3.LUT R3, R85.reuse, 0x2, RZ, 0xc0, !PT ;  /* 0x0000000255037812 */ /* 0x050fe400078ec0ff */
[----:B------:R-:W-:-:S03]  /*5bb0*/  LOP3.LUT R85, R85, 0x4, RZ, 0xc0, !PT ;  /* 0x0000000455557812 */ /* 0x000fc600078ec0ff */
[--C-:B------:R-:W-:Y:S02]  /*5bc0*/  IMAD R100, R3, -0x10, R84.reuse ;  /* 0xfffffff003647824 */ /* 0x100fe400078e0254 */
[----:B-123--:R-:W-:-:S07]  /*5bd0*/  IMAD R98, R85, -0x10, R84 ;  /* 0xfffffff055627824 */ /* 0x00efce00078e0254 */
.L_x_141:
[----:B------:R-:W-:Y:S04]  /*5be0*/  SHF.L.U32 R3, R81, 0x1f, RZ ;  /* 0x0000001f51037819 */ /* 0x000fe800000006ff */
[----:B-1----:R-:W1:Y:S02]  /*5bf0*/  SYNCS.PHASECHK.TRANS64.TRYWAIT P0, [UR49+0xd0], R3 ;  /* 0x0000d003ff0075a7 */ /* 0x002e640008001131 */
[----:B-123--:R-:W-:Y:S05]  /*5c00*/  @!P0 BRA `(.L_x_98) ;  /* 0x0000004c009c8947 */ /* 0x00efea0003800000 */
.L_x_197:
[----:B------:R-:W-:Y:S01]  /*5c10*/  LEA R2, R36, UR48, 0x2 ;  /* 0x0000003024027c11 */ /* 0x000fe2000f8e10ff */
        /* <DEDUP_REMOVED lines=9> */
[----:B------:R-:W-:Y:S09]  /*5cb0*/  UPRMT UR4, URZ, 0x654, UR4 ;  /* 0x00000654ff047896 */ /* 0x000ff20008000004 */
[----:B---3--:R-:W-:Y:S01]  /*5cc0*/  SYNCS.ARRIVE.TRANS64.RED.A1T0 RZ, [UR4], RZ ;  /* 0x000000ffffff79a7 */ /* 0x008fe20008100404 */
[----:B------:R-:W5:Y:S01]  /*5cd0*/  LDL R2, [R2] ;  /* 0x0000000002027983 */ /* 0x000f620000100800 */
[----:B--2---:R-:W-:Y:S11]  /*5ce0*/  LOP3.LUT P0, RZ, R6, 0x1, RZ, 0xc0, !PT ;  /* 0x0000000106ff7812 */ /* 0x004ff6000780c0ff */
[----:B------:R-:W-:Y:S02]  /*5cf0*/  @!UPT UIADD3 URZ, UPT, UPT, URZ, URZ, URZ ;  /* 0x000000fffffff290 */ /* 0x000fe4000fffe0ff */
[----:B------:R-:W-:Y:S01]  /*5d00*/  VOTEU.ANY UP1, P0 ;  /* 0x0000000000ff7886 */ /* 0x000fe20000020100 */
[----:B------:R-:W-:Y:S01]  /*5d10*/  PLOP3.LUT P0, PT, PT, PT, UP1, 0x80, 0x8 ;  /* 0x000000000008781c */ /* 0x000fe20003f0f018 */
[----:B------:R-:W-:Y:S11]  /*5d20*/  UP2UR UR62, UPR, URZ, 0x2 ;  /* 0x00000002ff3e7883 */ /* 0x000ff60008000000 */
[----:B------:R-:W-:Y:S01]  /*5d30*/  @!UPT UIADD3 URZ, UPT, UPT, URZ, URZ, URZ ;  /* 0x000000fffffff290 */ /* 0x000fe2000fffe0ff */
[----:B-1----:R-:W-:Y:S02]  /*5d40*/  @P0 MOV R3, R4 ;  /* 0x0000000400030202 */ /* 0x002fe40000000f00 */
[----:B------:R-:W-:Y:S02]  /*5d50*/  @P0 LOP3.LUT R0, R5, 0xffff, RZ, 0xc0, !PT ;  /* 0x0000ffff05000812 */ /* 0x000fe400078ec0ff */
[----:B------:R-:W-:Y:S02]  /*5d60*/  @P0 R2UR UR5, R3 ;  /* 0x00000000030502ca */ /* 0x000fe400000e0000 */
[----:B------:R-:W-:Y:S11]  /*5d70*/  @P0 R2UR UR4, R0 ;  /* 0x00000000000402ca */ /* 0x000ff600000e0000 */
[----:B------:R-:W-:Y:S02]  /*5d80*/  @UP1 UMOV UR37, UR5 ;  /* 0x0000000500251c82 */ /* 0x000fe40008000000 */
[----:B------:R-:W-:Y:S01]  /*5d90*/  @UP1 UMOV UR36, UR4 ;  /* 0x0000000400241c82 */ /* 0x000fe20008000000 */
[----:B------:R-:W-:Y:S05]  /*5da0*/  BRA.U !UP0, `(.L_x_99) ;  /* 0x0000000108cc7547 */ /* 0x000fea000b800000 */
[----:B------:R-:W1:Y:S01]  /*5db0*/  LDCU UR9, c[0x0][0xb20] ;  /* 0x00016400ff0977ac */ /* 0x000e620008000800 */
[----:B------:R-:W-:Y:S02]  /*5dc0*/  UIMAD.WIDE.U32 UR4, UR60, UR59, URZ ;  /* 0x0000003b3c0472a5 */ /* 0x000fe4000f8e00ff */
[----:B------:R-:W-:Y:S02]  /*5dd0*/  UIMAD.WIDE.U32 UR6, UR61, UR56, URZ ;  /* 0x000000383d0672a5 */ /* 0x000fe4000f8e00ff */
[----:B------:R-:W-:Y:S02]  /*5de0*/  UIMAD.WIDE.U32 UR10, UR36, UR59, URZ ;  /* 0x0000003b240a72a5 */ /* 0x000fe4000f8e00ff */
[----:B------:R-:W-:Y:S02]  /*5df0*/  UISETP.NE.AND UP0, UPT, UR58, 0x1, UPT ;  /* 0x000000013a00788c */ /* 0x000fe4000bf05270 */
[----:B------:R-:W-:Y:S02]  /*5e00*/  UISETP.NE.AND UP1, UPT, UR45, 0x1, UPT ;  /* 0x000000012d00788c */ /* 0x000fe4000bf25270 */
[----:B------:R-:W-:Y:S02]  /*5e10*/  UISETP.NE.AND UP2, UPT, UR39, 0x1, UPT ;  /* 0x000000012700788c */ /* 0x000fe4000bf45270 */
[----:B------:R-:W-:Y:S01]  /*5e20*/  UIMAD.WIDE.U32 UR12, UR37, UR56, URZ ;  /* 0x00000038250c72a5 */ /* 0x000fe2000f8e00ff */
[----:B------:R-:W-:Y:S01]  /*5e30*/  UMOV UR4, UR5 ;  /* 0x0000000500047c82 */ /* 0x000fe20008000000 */
[----:B------:R-:W-:Y:S01]  /*5e40*/  UMOV UR6, UR11 ;  /* 0x0000000b00067c82 */ /* 0x000fe20008000000 */
[----:B-1----:R-:W-:Y:S03]  /*5e50*/  USHF.R.U32.HI UR8, URZ, UR9, UR4 ;  /* 0x00000009ff087299 */ /* 0x002fe60008011604 */
[----:B------:R-:W-:Y:S02]  /*5e60*/  UMOV UR4, UR7 ;  /* 0x0000000700047c82 */ /* 0x000fe40008000000 */
[----:B------:R-:W-:Y:S02]  /*5e70*/  USHF.R.U32.HI UR5, URZ, UR57, UR4 ;  /* 0x00000039ff057299 */ /* 0x000fe40008011604 */
[----:B------:R-:W-:Y:S02]  /*5e80*/  USEL UR4, UR60, UR8, !UP0 ;  /* 0x000000083c047287 */ /* 0x000fe4000c000000 */
[----:B------:R-:W-:Y:S02]  /*5e90*/  USHF.R.U32.HI UR8, URZ, UR9, UR6 ;  /* 0x00000009ff087299 */ /* 0x000fe40008011606 */
[----:B------:R-:W-:Y:S02]  /*5ea0*/  UIMAD.WIDE.U32 UR6, UR4, UR46, URZ ;  /* 0x0000002e040672a5 */ /* 0x000fe4000f8e00ff */
[----:B------:R-:W-:Y:S02]  /*5eb0*/  USEL UR9, UR61, UR5, !UP1 ;  /* 0x000000053d097287 */ /* 0x000fe4000c800000 */
[----:B------:R-:W-:Y:S02]  /*5ec0*/  USEL UR8, UR36, UR8, !UP0 ;  /* 0x0000000824087287 */ /* 0x000fe4000c000000 */
[----:B------:R-:W-:Y:S01]  /*5ed0*/  UIMAD.WIDE.U32 UR10, UR9, UR46, URZ ;  /* 0x0000002e090a72a5 */ /* 0x000fe2000f8e00ff */
[----:B------:R-:W-:Y:S01]  /*5ee0*/  UMOV UR6, UR7 ;  /* 0x0000000700067c82 */ /* 0x000fe20008000000 */
[----:B------:R-:W-:Y:S01]  /*5ef0*/  UMOV UR5, UR13 ;  /* 0x0000000d00057c82 */ /* 0x000fe20008000000 */
[----:B------:R-:W-:Y:S02]  /*5f00*/  @UP2 USHF.R.U32.HI UR4, URZ, UR47, UR6 ;  /* 0x0000002fff042299 */ /* 0x000fe40008011606 */
[----:B------:R-:W-:Y:S02]  /*5f10*/  USHF.R.U32.HI UR5, URZ, UR57, UR5 ;  /* 0x00000039ff057299 */ /* 0x000fe40008011605 */
[----:B------:R-:W-:Y:S02]  /*5f20*/  UIMAD UR4, UR39, UR4, URZ ;  /* 0x00000004270472a4 */ /* 0x000fe4000f8e02ff */
[----:B------:R-:W-:Y:S02]  /*5f30*/  USEL UR5, UR37, UR5, !UP1 ;  /* 0x0000000525057287 */ /* 0x000fe4000c800000 */
[----:B------:R-:W-:Y:S01]  /*5f40*/  UISETP.GE.AND UP0, UPT, UR8, UR4, UPT ;  /* 0x000000040800728c */ /* 0x000fe2000bf06270 */
[----:B------:R-:W-:Y:S01]  /*5f50*/  UMOV UR6, UR11 ;  /* 0x0000000b00067c82 */ /* 0x000fe20008000000 */
[----:B------:R-:W-:Y:S02]  /*5f60*/  UIMAD.WIDE.U32 UR10, UR8, UR46, URZ ;  /* 0x0000002e080a72a5 */ /* 0x000fe4000f8e00ff */
[----:B------:R-:W-:Y:S04]  /*5f70*/  @UP2 USHF.R.U32.HI UR9, URZ, UR47, UR6 ;  /* 0x0000002fff092299 */ /* 0x000fe80008011606 */
[----:B------:R-:W-:Y:S01]  /*5f80*/  UIMAD UR6, UR39, UR9, URZ ;  /* 0x00000009270672a4 */ /* 0x000fe2000f8e02ff */
[----:B------:R-:W-:Y:S03]  /*5f90*/  UMOV UR4, UR11 ;  /* 0x0000000b00047c82 */ /* 0x000fe60008000000 */
[----:B------:R-:W-:Y:S02]  /*5fa0*/  UISETP.GE.OR UP0, UPT, UR5, UR6, UP0 ;  /* 0x000000060500728c */ /* 0x000fe40008706670 */
[----:B------:R-:W-:Y:S02]  /*5fb0*/  USHF.R.U32.HI UR4, URZ, UR47, UR4 ;  /* 0x0000002fff047299 */ /* 0x000fe40008011604 */
[----:B------:R-:W-:Y:S02]  /*5fc0*/  UIMAD.WIDE.U32 UR6, UR5, UR46, URZ ;  /* 0x0000002e050672a5 */ /* 0x000fe4000f8e00ff */
[----:B------:R-:W-:Y:S02]  /*5fd0*/  USEL UR11, UR8, UR4, !UP2 ;  /* 0x00000004080b7287 */ /* 0x000fe4000d000000 */
[----:B------:R-:W-:Y:S02]  /*5fe0*/  UIADD3 UR6, UPT, UPT, -UR5, URZ, URZ ;  /* 0x000000ff05067290 */ /* 0x000fe4000fffe1ff */
[----:B------:R-:W-:Y:S02]  /*5ff0*/  UIADD3 UR10, UPT, UPT, -UR11, URZ, URZ ;  /* 0x000000ff0b0a7290 */ /* 0x000fe4000fffe1ff */
[----:B------:R-:W-:Y:S02]  /*6000*/  UIMAD UR6, UR45, UR6, UR37 ;  /* 0x000000062d0672a4 */ /* 0x000fe4000f8e0225 */
[----:B------:R-:W-:Y:S01]  /*6010*/  UIMAD UR10, UR39, UR10, UR8 ;  /* 0x0000000a270a72a4 */ /* 0x000fe2000f8e0208 */
[----:B------:R-:W-:Y:S01]  /*6020*/  @!UP0 UMOV UR4, UR7 ;  /* 0x0000000700048c82 */ /* 0x000fe20008000000 */
[----:B------:R-:W-:Y:S02]  /*6030*/  UIADD3 UR7, UPT, UPT, -UR8, URZ, URZ ;  /* 0x000000ff08077290 */ /* 0x000fe4000fffe1ff */
[----:B------:R-:W-:Y:S04]  /*6040*/  @!UP0 USHF.R.U32.HI UR4, URZ, UR47, UR4 ;  /* 0x0000002fff048299 */ /* 0x000fe80008011604 */
[----:B------:R-:W-:Y:S04]  /*6050*/  @!UP0 USEL UR4, UR5, UR4, !UP2 ;  /* 0x0000000405048287 */ /* 0x000fe8000d000000 */
[----:B------:R-:W-:Y:S02]  /*6060*/  @!UP0 UIMAD UR9, UR9, UR10, UR4 ;  /* 0x0000000a090982a4 */ /* 0x000fe4000f8e0204 */
[----:B------:R-:W-:Y:S02]  /*6070*/  @!UP0 UIADD3 UR10, UPT, UPT, UR11, -UR4, URZ ;  /* 0x800000040b0a8290 */ /* 0x000fe4000fffe0ff */
[----:B------:R-:W-:Y:S02]  /*6080*/  UIMAD UR4, UR58, UR7, UR36 ;  /* 0x000000073a0472a4 */ /* 0x000fe4000f8e0224 */
[----:B------:R-:W-:Y:S03]  /*6090*/  @!UP0 UIMAD UR8, UR10, UR39, UR5 ;  /* 0x000000270a0882a4 */ /* 0x000fe6000f8e0205 */
[----:B------:R-:W-:Y:S02]  /*60a0*/  @!UP0 UMOV UR5, UR9 ;  /* 0x0000000900058c82 */ /* 0x000fe40008000000 */
[----:B------:R-:W-:Y:S02]  /*60b0*/  UIMAD UR37, UR5, UR45, UR6 ;  /* 0x0000002d052572a4 */ /* 0x000fe4000f8e0206 */
[----:B------:R-:W-:Y:S11]  /*60c0*/  UIMAD UR36, UR8, UR58, UR4 ;  /* 0x0000003a082472a4 */ /* 0x000ff6000f8e0204 */
[----:B------:R-:W-:Y:S01]  /*60d0*/  @!UPT UIADD3 URZ, UPT, UPT, URZ, URZ, URZ ;  /* 0x000000fffffff290 */ /* 0x000fe2000fffe0ff */
.L_x_99:
[----:B------:R-:W-:Y:S01]  /*60e0*/  UISETP.NE.AND UP0, UPT, UR38, 0x1, UPT ;  /* 0x000000012600788c */ /* 0x000fe2000bf05270 */
[----:B------:R-:W-:Y:S01]  /*60f0*/  @P0 SHF.R.U32.HI R4, RZ, 0x10, R5 ;  /* 0x00000010ff040819 */ /* 0x000fe20000011605 */
[----:B------:R-:W-:Y:S01]  /*6100*/  USHF.L.U32 UR41, UR21, 0x7, URZ ;  /* 0x0000000715297899 */ /* 0x000fe200080006ff */
[----:B------:R-:W-:Y:S02]  /*6110*/  BSSY.RECONVERGENT B6, `(.L_x_100) ;  /* 0x0000034000067945 */ /* 0x000fe40003800200 */
[----:B------:R-:W-:Y:S02]  /*6120*/  @P0 R2UR UR63, R4 ;  /* 0x00000000043f02ca */ /* 0x000fe400000e0000 */
[----:B------:R-:W-:Y:S04]  /*6130*/  LOP3.LUT P0, RZ, R80, 0x1b0, RZ, 0xc0, !PT ;  /* 0x000001b050ff7812 */ /* 0x000fe8000780c0ff */
[----:B------:R-:W1:Y:S01]  /*6140*/  @!UP0 LDCU.128 UR12, c[0x0][0xb10] ;  /* 0x00016200ff0c87ac */ /* 0x000e620008000c00 */
[----:B------:R-:W2:Y:S01]  /*6150*/  @!UP0 LDCU UR5, c[0x0][0xb0c] ;  /* 0x00016180ff0587ac */ /* 0x000ea20008000800 */
[----:B------:R-:W3:Y:S01]  /*6160*/  @!UP0 LDCU UR10, c[0x0][0xb20] ;  /* 0x00016400ff0a87ac */ /* 0x000ee20008000800 */
[----:B-1----:R-:W-:Y:S02]  /*6170*/  UIMAD.WIDE.U32 UR8, UR37, UR12, URZ ;  /* 0x0000000c250872a5 */ /* 0x002fe4000f8e00ff */
[----:B------:R-:W-:Y:S02]  /*6180*/  UIMAD.WIDE.U32 UR6, UR36, UR15, URZ ;  /* 0x0000000f240672a5 */ /* 0x000fe4000f8e00ff */
[----:B------:R-:W-:Y:S03]  /*6190*/  @!UP0 UISETP.NE.AND UP1, UPT, UR14, 0x1, UPT ;  /* 0x000000010e00888c */ /* 0x000fe6000bf25270 */
[----:B------:R-:W-:Y:S01]  /*61a0*/  @!UP0 UMOV UR4, UR9 ;  /* 0x0000000900048c82 */ /* 0x000fe20008000000 */
[----:B--2---:R-:W-:Y:S02]  /*61b0*/  @!UP0 UISETP.NE.AND UP2, UPT, UR5, 0x1, UPT ;  /* 0x000000010500888c */ /* 0x004fe4000bf45270 */
[----:B------:R-:W-:Y:S01]  /*61c0*/  @!UP0 USHF.R.U32.HI UR4, URZ, UR13, UR4 ;  /* 0x0000000dff048299 */ /* 0x000fe20008011604 */
[----:B------:R-:W-:Y:S02]  /*61d0*/  @!UP0 UMOV UR6, UR7 ;  /* 0x0000000700068c82 */ /* 0x000fe40008000000 */
[----:B---3--:R-:W-:Y:S02]  /*61e0*/  @!UP0 USHF.R.U32.HI UR6, URZ, UR10, UR6 ;  /* 0x0000000aff068299 */ /* 0x008fe40008011606 */
[----:B------:R-:W-:Y:S02]  /*61f0*/  @!UP0 USEL UR7, UR37, UR4, !UP2 ;  /* 0x0000000425078287 */ /* 0x000fe4000d000000 */
[----:B------:R-:W-:Y:S04]  /*6200*/  @!UP0 USEL UR6, UR36, UR6, !UP1 ;  /* 0x0000000624068287 */ /* 0x000fe8000c800000 */
[----:B------:R-:W-:Y:S02]  /*6210*/  @!UP0 UIADD3 UR4, UPT, UPT, -UR7, UR6, URZ ;  /* 0x0000000607048290 */ /* 0x000fe4000fffe1ff */
[----:B------:R-:W-:Y:S02]  /*6220*/  @!UP0 UIADD3 UR6, UPT, UPT, UR7, -UR6, URZ ;  /* 0x8000000607068290 */ /* 0x000fe4000fffe0ff */
[----:B------:R-:W-:Y:S02]  /*6230*/  @!UP0 UIMAD UR37, UR4, UR5, UR37 ;  /* 0x00000005042582a4 */ /* 0x000fe4000f8e0225 */
[----:B------:R-:W-:Y:S01]  /*6240*/  @!UP0 UIMAD UR36, UR6, UR14, UR36 ;  /* 0x0000000e062482a4 */ /* 0x000fe2000f8e0224 */
[----:B------:R-:W-:Y:S11]  /*6250*/  @!P0 BRA `(.L_x_101) ;  /* 0x00000000007c8947 */ /* 0x000ff60003800000 */
[----:B------:R-:W1:Y:S01]  /*6260*/  LDCU.64 UR8, c[0x4][0x80] ;  /* 0x01001000ff0877ac */ /* 0x000e620008000a00 */
[----:B------:R-:W-:Y:S01]  /*6270*/  MOV R16, 0x0 ;  /* 0x0000000000107802 */ /* 0x000fe20000000f00 */
[----:B------:R-:W-:Y:S02]  /*6280*/  HFMA2 R12, -RZ, RZ, 0, 5.9604644775390625e-08 ;  /* 0x00000001ff0c7431 */ /* 0x000fe400000001ff */
[----:B------:R-:W-:Y:S01]  /*6290*/  IMAD.MOV.U32 R8, RZ, RZ, 0x70 ;  /* 0x00000070ff087424 */ /* 0x000fe200078e00ff */
[----:B------:R2:W3:Y:S01]  /*62a0*/  LDC.64 R14, c[0x4][R16] ;  /* 0x01000000100e7b82 */ /* 0x0004e20000000a00 */
[----:B------:R-:W4:Y:S01]  /*62b0*/  LDCU.64 UR6, c[0x4][0x88] ;  /* 0x01001100ff0677ac */ /* 0x000f220008000a00 */
[----:B------:R-:W-:Y:S01]  /*62c0*/  IMAD.MOV.U32 R13, RZ, RZ, RZ ;  /* 0x000000ffff0d7224 */ /* 0x000fe200078e00ff */
[----:B------:R-:W2:Y:S01]  /*62d0*/  LDCU.64 UR4, c[0x4][0x8] ;  /* 0x01000100ff0477ac */ /* 0x000ea20008000a00 */
[----:B-1----:R-:W-:Y:S01]  /*62e0*/  MOV R5, UR9 ;  /* 0x0000000900057c02 */ /* 0x002fe20008000f00 */
[----:B------:R-:W-:Y:S01]  /*62f0*/  IMAD.U32 R4, RZ, RZ, UR8 ;  /* 0x00000008ff047e24 */ /* 0x000fe2000f8e00ff */
[----:B----4-:R-:W-:Y:S01]  /*6300*/  MOV R7, UR7 ;  /* 0x0000000700077c02 */ /* 0x010fe20008000f00 */
[----:B------:R-:W-:Y:S01]  /*6310*/  IMAD.U32 R6, RZ, RZ, UR6 ;  /* 0x00000006ff067e24 */ /* 0x000fe2000f8e00ff */
[----:B--2---:R-:W-:Y:S01]  /*6320*/  MOV R11, UR5 ;  /* 0x00000005000b7c02 */ /* 0x004fe20008000f00 */
[----:B------:R-:W-:Y:S02]  /*6330*/  IMAD.U32 R10, RZ, RZ, UR4 ;  /* 0x00000004ff0a7e24 */ /* 0x000fe4000f8e00ff */
[----:B------:R-:W-:Y:S07]  /*6340*/  LEPC R20, `(.L_x_102) ;  /* 0x000000001014794e */ /* 0x000fee0000000000 */
[----:B---3-5:R-:W-:Y:S05]  /*6350*/  CALL.ABS.NOINC R14 ;  /* 0x000000000e007343 */ /* 0x028fea0003c00000 */
.L_x_102:
[----:B------:R-:W1:Y:S01]  /*6360*/  LDCU.64 UR8, c[0x4][0x80] ;  /* 0x01001000ff0877ac */ /* 0x000e620008000a00 */
[----:B------:R-:W2:Y:S01]  /*6370*/  LDC.64 R16, c[0x4][R16] ;  /* 0x0100000010107b82 */ /* 0x000ea20000000a00 */
[----:B------:R-:W-:Y:S02]  /*6380*/  HFMA2 R12, -RZ, RZ, 0, 5.9604644775390625e-08 ;  /* 0x00000001ff0c7431 */ /* 0x000fe400000001ff */
[----:B------:R-:W-:Y:S02]  /*6390*/  IMAD.MOV.U32 R8, RZ, RZ, 0x70 ;  /* 0x00000070ff087424 */ /* 0x000fe400078e00ff */
[----:B------:R-:W-:Y:S01]  /*63a0*/  IMAD.MOV.U32 R13, RZ, RZ, RZ ;  /* 0x000000ffff0d7224 */ /* 0x000fe200078e00ff */
[----:B------:R-:W3:Y:S01]  /*63b0*/  LDCU.64 UR6, c[0x4][0x88] ;  /* 0x01001100ff0677ac */ /* 0x000ee20008000a00 */
[----:B------:R-:W4:Y:S01]  /*63c0*/  LDCU.64 UR4, c[0x4][0x8] ;  /* 0x01000100ff0477ac */ /* 0x000f220008000a00 */
[----:B-1----:R-:W-:Y:S02]  /*63d0*/  MOV R4, UR8 ;  /* 0x0000000800047c02 */ /* 0x002fe40008000f00 */
[----:B------:R-:W-:Y:S02]  /*63e0*/  MOV R5, UR9 ;  /* 0x0000000900057c02 */ /* 0x000fe40008000f00 */
[----:B---3--:R-:W-:Y:S01]  /*63f0*/  MOV R7, UR7 ;  /* 0x0000000700077c02 */ /* 0x008fe20008000f00 */
[----:B------:R-:W-:Y:S01]  /*6400*/  IMAD.U32 R6, RZ, RZ, UR6 ;  /* 0x00000006ff067e24 */ /* 0x000fe2000f8e00ff */
[----:B----4-:R-:W-:Y:S01]  /*6410*/  MOV R11, UR5 ;  /* 0x00000005000b7c02 */ /* 0x010fe20008000f00 */
[----:B------:R-:W-:Y:S02]  /*6420*/  IMAD.U32 R10, RZ, RZ, UR4 ;  /* 0x00000004ff0a7e24 */ /* 0x000fe4000f8e00ff */
[----:B------:R-:W-:Y:S07]  /*6430*/  LEPC R20, `(.L_x_101) ;  /* 0x000000001014794e */ /* 0x000fee0000000000 */
[----:B--2---:R-:W-:Y:S05]  /*6440*/  CALL.ABS.NOINC R16 ;  /* 0x0000000010007343 */ /* 0x004fea0003c00000 */
.L_x_101:
[----:B------:R-:W-:Y:S05]  /*6450*/  BSYNC.RECONVERGENT B6 ;  /* 0x0000000000067941 */ /* 0x000fea0003800200 */
.L_x_100:
[----:B------:R-:W-:Y:S02]  /*6460*/  R2UR UR6, R97 ;  /* 0x00000000610672ca */ /* 0x000fe400000e0000 */
[----:B------:R-:W-:Y:S02]  /*6470*/  R2UR UR5, R90 ;  /* 0x000000005a0572ca */ /* 0x000fe400000e0000 */
[----:B------:R-:W-:Y:S02]  /*6480*/  R2UR UR4, R89 ;  /* 0x00000000590472ca */ /* 0x000fe400000e0000 */
[----:B------:R-:W-:Y:S02]  /*6490*/  ISETP.NE.U32.AND P4, PT, R78, RZ, PT ;  /* 0x000000ff4e00720c */ /* 0x000fe40003f85070 */
[----:B------:R-:W-:Y:S02]  /*64a0*/  ISETP.NE.U32.AND P2, PT, RZ, UR54, PT ;  /* 0x00000036ff007c0c */ /* 0x000fe4000bf45070 */
[----:B------:R-:W-:Y:S02]  /*64b0*/  ISETP.NE.AND.EX P4, PT, R79, RZ, PT, P4 ;  /* 0x000000ff4f00720c */ /* 0x000fe40003f85340 */
[----:B------:R-:W-:Y:S01]  /*64c0*/  ISETP.NE.AND.EX P2, PT, RZ, UR55, PT, P2 ;  /* 0x00000037ff007c0c */ /* 0x000fe2000bf45320 */
[----:B------:R-:W-:Y:S02]  /*64d0*/  UISETP.NE.AND UP2, UPT, UR6, URZ, UPT ;  /* 0x000000ff0600728c */ /* 0x000fe4000bf45270 */
[----:B------:R-:W-:Y:S04]  /*64e0*/  UISETP.NE.U32.AND UP0, UPT, UR5, URZ, UPT ;  /* 0x000000ff0500728c */ /* 0x000fe8000bf05070 */
[----:B------:R-:W-:Y:S01]  /*64f0*/  UISETP.NE.AND.EX UP1, UPT, UR4, URZ, UPT, UP0 ;  /* 0x000000ff0400728c */ /* 0x000fe2000bf25300 */
[----:B------:R-:W-:Y:S01]  /*6500*/  PLOP3.LUT P1, PT, PT, PT, UP2, 0x80, 0x8 ;  /* 0x000000000008781c */ /* 0x000fe20003f2f028 */
[----:B------:R-:W-:Y:S03]  /*6510*/  UPLOP3.LUT UP0, UPT, UPT, UPT, UPT, 0x40, 0x4 ;  /* 0x000000000004789c */ /* 0x000fe60003f0e870 */
[----:B------:R-:W-:Y:S06]  /*6520*/  @UP2 UPLOP3.LUT UP0, UPT, UPT, UPT, UP1, 0x80, 0x8 ;  /* 0x000000000008289c */ /* 0x000fec0003f0f010 */
[----:B------:R-:W-:Y:S01]  /*6530*/  PLOP3.LUT P0, PT, PT, PT, UP0, 0x80, 0x8 ;  /* 0x000000000008781c */ /* 0x000fe20003f0f008 */
[----:B------:R-:W-:Y:S01]  /*6540*/  @!UPT UIADD3 URZ, UPT, UPT, URZ, URZ, URZ ;  /* 0x000000fffffff290 */ /* 0x000fe2000fffe0ff */
[----:B------:R-:W-:Y:S11]  /*6550*/  BRA.U !UP1, `(.L_x_103) ;  /* 0x0000000109407547 */ /* 0x000ff6000b800000 */
[----:B------:R-:W-:Y:S01]  /*6560*/  UISETP.NE.U32.AND UP0, UPT, UR54, URZ, UPT ;  /* 0x000000ff3600728c */ /* 0x000fe2000bf05070 */
[----:B------:R-:W-:Y:S01]  /*6570*/  R2UR UR6, R90 ;  /* 0x000000005a0672ca */ /* 0x000fe200000e0000 */
[----:B------:R-:W1:Y:S01]  /*6580*/  LDCU.64 UR8, c[0x0][0x358] ;  /* 0x00006b00ff0877ac */ /* 0x000e620008000a00 */
[----:B------:R-:W-:Y:S02]  /*6590*/  HFMA2 R87, -RZ, RZ, 0, 5.9604644775390625e-08 ;  /* 0x00000001ff577431 */ /* 0x000fe400000001ff */
[----:B------:R-:W-:Y:S01]  /*65a0*/  IMAD.MOV.U32 R0, RZ, RZ, 0x1 ;  /* 0x00000001ff007424 */ /* 0x000fe200078e00ff */
[----:B------:R-:W-:Y:S06]  /*65b0*/  UISETP.NE.AND.EX UP0, UPT, UR55, URZ, UPT, UP0 ;  /* 0x000000ff3700728c */ /* 0x000fec000bf05300 */
[----:B------:R-:W-:Y:S05]  /*65c0*/  PLOP3.LUT P3, PT, PT, PT, UP0, 0x80, 0x8 ;  /* 0x000000000008781c */ /* 0x000fea0003f6f008 */
[----:B------:R-:W2:Y:S01]  /*65d0*/  @UP0 LDCU.64 UR4, c[0x0][0x888] ;  /* 0x00011100ff0407ac */ /* 0x000ea20008000a00 */
[----:B------:R-:W-:Y:S07]  /*65e0*/  @UP0 UIMAD UR6, UR52, UR6, URZ ;  /* 0x00000006340602a4 */ /* 0x000fee000f8e02ff */
[----:B------:R-:W-:Y:S01]  /*65f0*/  @!P3 PRMT R87, R0, 0x7610, R87 ;  /* 0x000076100057b816 */ /* 0x000fe20000000057 */
[----:B--2---:R-:W-:Y:S06]  /*6600*/  @UP0 UIMAD.WIDE UR4, UR6, 0x4, UR4 ;  /* 0x00000004060408a5 */ /* 0x004fec000f8e0204 */
[----:B------:R-:W-:Y:S02]  /*6610*/  IMAD.U32 R4, RZ, RZ, UR4 ;  /* 0x00000004ff047e24 */ /* 0x000fe4000f8e00ff */
[----:B------:R-:W-:Y:S03]  /*6620*/  IMAD.U32 R5, RZ, RZ, UR5 ;  /* 0x00000005ff057e24 */ /* 0x000fe6000f8e00ff */
[----:B------:R-:W2:Y:S02]  /*6630*/  @!UP0 LDCU UR4, c[0x0][0x880] ;  /* 0x00011000ff0487ac */ /* 0x000ea40008000800 */
[----:B-1---5:R1:W5:Y:S02]  /*6640*/  @P3 LDG.E R41, desc[UR8][R4.64] ;  /* 0x0000000804293981 */ /* 0x022364000c1e1900 */
[----:B-12---:R-:W-:Y:S02]  /*6650*/  @!P3 MOV R41, UR4 ;  /* 0x000000040029bc02 */ /* 0x006fe40008000f00 */
.L_x_103:
[----:B------:R-:W-:Y:S05]  /*6660*/  @!P4 BRA `(.L_x_104) ;  /* 0x000000000024c947 */ /* 0x000fea0003800000 */
[----:B------:R-:W-:Y:S01]  /*6670*/  ISETP.NE.U32.AND P3, PT, R76, RZ, PT ;  /* 0x000000ff4c00720c */ /* 0x000fe20003f65070 */
[----:B------:R-:W1:Y:S03]  /*6680*/  LDCU.64 UR4, c[0x0][0x358] ;  /* 0x00006b00ff0477ac */ /* 0x000e660008000a00 */
[----:B------:R-:W-:Y:S11]  /*6690*/  ISETP.NE.AND.EX P3, PT, R77, RZ, PT, P3 ;  /* 0x000000ff4d00720c */ /* 0x000ff60003f65330 */
[----:B------:R-:W-:Y:S02]  /*66a0*/  @!UPT UIADD3 URZ, UPT, UPT, URZ, URZ, URZ ;  /* 0x000000fffffff290 */ /* 0x000fe4000fffe0ff */
[----:B------:R-:W2:Y:S01]  /*66b0*/  @P3 LDC.64 R4, c[0x0][0x8a8] ;  /* 0x00022a00ff043b82 */ /* 0x000ea20000000a00 */
[----:B------:R-:W-:Y:S04]  /*66c0*/  @P3 IMAD R0, R78, UR52, RZ ;  /* 0x000000344e003c24 */ /* 0x000fe8000f8e02ff */
[----:B--2---:R-:W-:Y:S05]  /*66d0*/  @P3 IMAD.WIDE R4, R0, 0x4, R4 ;  /* 0x0000000400043825 */ /* 0x004fea00078e0204 */
[----:B-1---5:R1:W5:Y:S02]  /*66e0*/  @P3 LDG.E R38, desc[UR4][R4.64] ;  /* 0x0000000404263981 */ /* 0x022364000c1e1900 */
[----:B-1----:R-:W2:Y:S02]  /*66f0*/  @!P3 LDC R38, c[0x0][0x8a0] ;  /* 0x00022800ff26bb82 */ /* 0x002ea40000000800 */
.L_x_104:
[----:B-----5:R-:W-:Y:S01]  /*6700*/  FSETP.NEU.AND P4, PT, R41, RZ, PT ;  /* 0x000000ff2900720b */ /* 0x020fe20003f8d000 */
[----:B------:R-:W1:Y:S01]  /*6710*/  LDCU.64 UR10, c[0x0][0xa90] ;  /* 0x00015200ff0a77ac */ /* 0x000e620008000a00 */
[----:B------:R-:W-:Y:S01]  /*6720*/  SEL R4, RZ, 0xffffffff, P2 ;  /* 0xffffffffff047807 */ /* 0x000fe20001000000 */
[----:B------:R-:W-:Y:S01]  /*6730*/  BSSY B1, `(.L_x_105) ;  /* 0x000004f000017945 */ /* 0x000fe20003800000 */
[----:B------:R-:W-:Y:S01]  /*6740*/  @P1 LOP3.LUT P2, RZ, R87, 0xff, RZ, 0xc0, !PT ;  /* 0x000000ff57ff1812 */ /* 0x000fe2000784c0ff */
[----:B------:R-:W-:Y:S01]  /*6750*/  IMAD.MOV.U32 R46, RZ, RZ, 0x1 ;  /* 0x00000001ff2e7424 */ /* 0x000fe200078e00ff */
[----:B------:R-:W-:Y:S01]  /*6760*/  @P1 SEL R3, RZ, 0xffffffff, P4 ;  /* 0xffffffffff031807 */ /* 0x000fe20002000000 */
[----:B------:R-:W-:Y:S01]  /*6770*/  USHF.L.U32 UR8, UR51, 0x7, URZ ;  /* 0x0000000733087899 */ /* 0x000fe200080006ff */
[----:B------:R-:W-:Y:S01]  /*6780*/  LOP3.LUT R83, R83, 0x1, RZ, 0x3c, !PT ;  /* 0x0000000153537812 */ /* 0x000fe200078e3cff */
[----:B------:R-:W-:Y:S01]  /*6790*/  IMAD.IADD R39, R37, 0x1, R2 ;  /* 0x0000000125277824 */ /* 0x000fe200078e0202 */
[----:B------:R-:W-:Y:S01]  /*67a0*/  @P0 SEL R3, R4, R3, !P2 ;  /* 0x0000000304030207 */ /* 0x000fe20005000000 */
[----:B------:R-:W-:Y:S01]  /*67b0*/  IMAD R106, R85, -0x10, R100 ;  /* 0xfffffff0556a7824 */ /* 0x000fe200078e0264 */
[----:B------:R-:W-:Y:S01]  /*67c0*/  LEA R105, R36, UR49, 0x3 ;  /* 0x0000003124697c11 */ /* 0x000fe2000f8e18ff */
[----:B------:R-:W-:Y:S01]  /*67d0*/  IMAD.U32 R102, RZ, RZ, UR8 ;  /* 0x00000008ff667e24 */ /* 0x000fe2000f8e00ff */
[----:B------:R-:W-:Y:S01]  /*67e0*/  @P1 LOP3.LUT R3, R3, 0x1, RZ, 0xc0, !PT ;  /* 0x0000000103031812 */ /* 0x000fe200078ec0ff */
[----:B------:R-:W-:Y:S01]  /*67f0*/  IMAD.MOV.U32 R47, RZ, RZ, RZ ;  /* 0x000000ffff2f7224 */ /* 0x000fe200078e00ff */
[----:B------:R-:W-:Y:S02]  /*6800*/  SHF.L.U32 R0, R82, 0x1f, RZ ;  /* 0x0000001f52007819 */ /* 0x000fe400000006ff */
[----:B------:R-:W-:Y:S02]  /*6810*/  CS2R R74, SRZ ;  /* 0x00000000004a7805 */ /* 0x000fe4000001ff00 */
[----:B------:R-:W-:Y:S02]  /*6820*/  ISETP.NE.U32.OR P6, PT, R3, 0x1, !P1 ;  /* 0x000000010300780c */ /* 0x000fe40004fc5470 */
[----:B------:R-:W-:Y:S02]  /*6830*/  CS2R R72, SRZ ;  /* 0x0000000000487805 */ /* 0x000fe4000001ff00 */
[----:B------:R-:W-:Y:S02]  /*6840*/  R2UR UR4, R93 ;  /* 0x000000005d0472ca */ /* 0x000fe400000e0000 */
[----:B------:R-:W-:Y:S02]  /*6850*/  CS2R R66, SRZ ;  /* 0x0000000000427805 */ /* 0x000fe4000001ff00 */
[----:B------:R-:W-:Y:S02]  /*6860*/  R2UR UR6, R92 ;  /* 0x000000005c0672ca */ /* 0x000fe400000e0000 */
[----:B------:R-:W-:Y:S02]  /*6870*/  CS2R R64, SRZ ;  /* 0x0000000000407805 */ /* 0x000fe4000001ff00 */
[----:B------:R-:W-:Y:S02]  /*6880*/  R2UR UR12, R94 ;  /* 0x000000005e0c72ca */ /* 0x000fe400000e0000 */
[----:B------:R-:W-:Y:S02]  /*6890*/  CS2R R58, SRZ ;  /* 0x00000000003a7805 */ /* 0x000fe4000001ff00 */
[----:B------:R-:W-:Y:S02]  /*68a0*/  R2UR UR9, R91 ;  /* 0x000000005b0972ca */ /* 0x000fe400000e0000 */
[----:B------:R-:W-:Y:S02]  /*68b0*/  CS2R R56, SRZ ;  /* 0x0000000000387805 */ /* 0x000fe4000001ff00 */
[----:B------:R-:W-:Y:S02]  /*68c0*/  PLOP3.LUT P3, PT, PT, PT, UP1, 0x80, 0x8 ;  /* 0x000000000008781c */ /* 0x000fe40003f6f018 */
[----:B------:R-:W-:Y:S02]  /*68d0*/  CS2R R50, SRZ ;  /* 0x0000000000327805 */ /* 0x000fe4000001ff00 */
[----:B------:R-:W-:Y:S02]  /*68e0*/  LOP3.LUT P5, R103, R87, 0xff, RZ, 0xc0, !PT ;  /* 0x000000ff57677812 */ /* 0x000fe400078ac0ff */
[----:B------:R-:W-:Y:S02]  /*68f0*/  CS2R R48, SRZ ;  /* 0x0000000000307805 */ /* 0x000fe4000001ff00 */
[----:B------:R-:W-:Y:S01]  /*6900*/  @P6 SHF.L.U32 R6, R83, 0x1f, RZ ;  /* 0x0000001f53066819 */ /* 0x000fe200000006ff */
[----:B------:R-:W-:Y:S01]  /*6910*/  UIMAD.WIDE.U32 UR4, UR8, UR4, URZ ;  /* 0x00000004080472a5 */ /* 0x000fe2000f8e00ff */
[----:B------:R-:W-:Y:S02]  /*6920*/  SEL R3, RZ, 0xffffffff, P4 ;  /* 0xffffffffff037807 */ /* 0x000fe40002000000 */
[----:B------:R-:W3:Y:S01]  /*6930*/  @P6 SYNCS.PHASECHK.TRANS64.TRYWAIT P1, [UR49+0x80], R6 ;  /* 0x00008006ff0065a7 */ /* 0x000ee20008021131 */
[----:B------:R-:W-:Y:S01]  /*6940*/  UISETP.NE.AND UP0, UPT, UR12, 0x1, UPT ;  /* 0x000000010c00788c */ /* 0x000fe2000bf05270 */
[----:B------:R-:W-:Y:S02]  /*6950*/  P2R R104, PR, RZ, 0x40 ;  /* 0x00000040ff687803 */ /* 0x000fe40000000000 */
[----:B------:R-:W-:Y:S01]  /*6960*/  UMOV UR4, UR5 ;  /* 0x0000000500047c82 */ /* 0x000fe20008000000 */
[----:B------:R-:W-:Y:S01]  /*6970*/  @P3 SEL R3, R4, R3, !P5 ;  /* 0x0000000304033207 */ /* 0x000fe20006800000 */
[----:B------:R-:W-:Y:S03]  /*6980*/  USHF.R.U32.HI UR4, URZ, UR6, UR4 ;  /* 0x00000006ff047299 */ /* 0x000fe60008011604 */
[----:B------:R-:W-:Y:S01]  /*6990*/  LOP3.LUT R3, R3, 0x1, RZ, 0xc0, !PT ;  /* 0x0000000103037812 */ /* 0x000fe200078ec0ff */
[----:B------:R-:W-:Y:S02]  /*69a0*/  USEL UR4, UR8, UR4, !UP0 ;  /* 0x0000000408047287 */ /* 0x000fe4000c000000 */
[----:B------:R-:W-:Y:S01]  /*69b0*/  UISETP.NE.AND UP0, UPT, UR9, 0x1, UPT ;  /* 0x000000010900788c */ /* 0x000fe2000bf05270 */
[----:B------:R4:W2:Y:S03]  /*69c0*/  SYNCS.PHASECHK.TRANS64.TRYWAIT P0, [R105+URZ+0xe0], R0 ;  /* 0x0000e000690075a7 */ /* 0x0008a600080011ff */
[----:B------:R-:W-:Y:S02]  /*69d0*/  IMAD.U32 R101, RZ, RZ, UR4 ;  /* 0x00000004ff657e24 */ /* 0x000fe4000f8e00ff */
[----:B------:R-:W-:Y:S01]  /*69e0*/  PLOP3.LUT P2, PT, PT, PT, UP0, 0x80, 0x8 ;  /* 0x000000000008781c */ /* 0x000fe20003f4f008 */
[----:B------:R-:W-:Y:S02]  /*69f0*/  IMAD R5, RZ, RZ, -UR4 ;  /* 0x80000004ff057e24 */ /* 0x000fe4000f8e02ff */
[----:B------:R-:W-:Y:S02]  /*6a00*/  IMAD.U32 R99, RZ, RZ, UR4 ;  /* 0x00000004ff637e24 */ /* 0x000fe4000f8e00ff */
[----:B------:R-:W-:Y:S01]  /*6a10*/  IMAD R102, R5, UR12, R102 ;  /* 0x0000000c05667c24 */ /* 0x000fe2000f8e0266 */
[----:B---3--:R-:W-:Y:S01]  /*6a20*/  @P6 SEL R46, RZ, 0x1, !P1 ;  /* 0x00000001ff2e6807 */ /* 0x008fe20004800000 */
[----:B-1----:R-:W-:Y:S07]  /*6a30*/  UIMAD.WIDE.U32 UR6, UR4, UR10, URZ ;  /* 0x0000000a040672a5 */ /* 0x002fee000f8e00ff */
[----:B------:R-:W-:Y:S02]  /*6a40*/  UMOV UR5, UR7 ;  /* 0x0000000700057c82 */ /* 0x000fe40008000000 */
[----:B------:R-:W-:Y:S06]  /*6a50*/  USHF.R.U32.HI UR5, URZ, UR11, UR5 ;  /* 0x0000000bff057299 */ /* 0x000fec0008011605 */
[----:B------:R-:W-:Y:S02]  /*6a60*/  SEL R101, R101, UR5, !P2 ;  /* 0x0000000565657c07 */ /* 0x000fe4000d000000 */
[----:B------:R-:W-:Y:S03]  /*6a70*/  ISETP.NE.U32.AND P2, PT, R3, 0x1, PT ;  /* 0x000000010300780c */ /* 0x000fe60003f45070 */
[----:B------:R-:W-:Y:S01]  /*6a80*/  IMAD.MOV R4, RZ, RZ, -R101 ;  /* 0x000000ffff047224 */ /* 0x000fe200078e0a65 */
[----:B------:R-:W-:Y:S03]  /*6a90*/  P2R R68, PR, RZ, 0x4 ;  /* 0x00000004ff447803 */ /* 0x000fe60000000000 */
[----:B------:R-:W-:Y:S01]  /*6aa0*/  IMAD R99, R4, UR9, R99 ;  /* 0x0000000904637c24 */ /* 0x000fe2000f8e0263 */
[----:B--2-4-:R-:W-:Y:S06]  /*6ab0*/  @!P6 BRA `(.L_x_106) ;  /* 0x000000000058e947 */ /* 0x014fec0003800000 */
[----:B------:R-:W-:Y:S01]  /*6ac0*/  IMAD.MOV.U32 R75, RZ, RZ, RZ ;  /* 0x000000ffff4b7224 */ /* 0x000fe200078e00ff */
[----:B------:R-:W-:Y:S01]  /*6ad0*/  ISETP.NE.AND P1, PT, R46, RZ, PT ;  /* 0x000000ff2e00720c */ /* 0x000fe20003f25270 */
[----:B------:R-:W-:Y:S01]  /*6ae0*/  BSSY B0, `(.L_x_107) ;  /* 0x000000c000007945 */ /* 0x000fe20003800000 */
[----:B------:R-:W-:Y:S02]  /*6af0*/  CS2R R50, SRZ ;  /* 0x0000000000327805 */ /* 0x000fe4000001ff00 */
[----:B------:R-:W-:Y:S02]  /*6b00*/  CS2R R48, SRZ ;  /* 0x0000000000307805 */ /* 0x000fe4000001ff00 */
[----:B------:R-:W-:Y:S02]  /*6b10*/  CS2R R58, SRZ ;  /* 0x00000000003a7805 */ /* 0x000fe4000001ff00 */
[----:B------:R-:W-:Y:S02]  /*6b20*/  CS2R R56, SRZ ;  /* 0x0000000000387805 */ /* 0x000fe4000001ff00 */
[----:B------:R-:W-:Y:S02]  /*6b30*/  CS2R R66, SRZ ;  /* 0x0000000000427805 */ /* 0x000fe4000001ff00 */
[----:B------:R-:W-:Y:S02]  /*6b40*/  CS2R R64, SRZ ;  /* 0x0000000000407805 */ /* 0x000fe4000001ff00 */
[----:B------:R-:W-:Y:S01]  /*6b50*/  CS2R R72, SRZ ;  /* 0x0000000000487805 */ /* 0x000fe2000001ff00 */
[----:B------:R-:W-:Y:S06]  /*6b60*/  @P1 BRA `(.L_x_108) ;  /* 0x00000000000c1947 */ /* 0x000fec0003800000 */
[----:B------:R-:W-:Y:S04]  /*6b70*/  SHF.L.U32 R3, R83, 0x1f, RZ ;  /* 0x0000001f53037819 */ /* 0x000fe800000006ff */
[----:B------:R-:W1:Y:S02]  /*6b80*/  SYNCS.PHASECHK.TRANS64.TRYWAIT P1, [UR49+0x80], R3 ;  /* 0x00008003ff0075a7 */ /* 0x000e640008021131 */
[----:B-1----:R-:W-:Y:S05]  /*6b90*/  @!P1 BRA `(.L_x_109) ;  /* 0x0000003c00d09947 */ /* 0x002fea0003800000 */
.L_x_108:
[----:B------:R-:W-:Y:S05]  /*6ba0*/  BSYNC B0 ;  /* 0x0000000000007941 */ /* 0x000fea0003800000 */
.L_x_107:
[----:B------:R-:W-:Y:S01]  /*6bb0*/  ISETP.NE.AND P1, PT, R68, RZ, PT ;  /* 0x000000ff4400720c */ /* 0x000fe20003f25270 */
[----:B------:R-:W-:Y:S11]  /*6bc0*/  HFMA2 R47, -RZ, RZ, 0, 5.9604644775390625e-08 ;  /* 0x00000001ff2f7431 */ /* 0x000ff600000001ff */
[----:B------:R-:W-:Y:S01]  /*6bd0*/  @!UPT UIADD3 URZ, UPT, UPT, URZ, URZ, URZ ;  /* 0x000000fffffff290 */ /* 0x000fe2000fffe0ff */
[----:B------:R2:W3:Y:S04]  /*6be0*/  @P1 LDS.128 R48, [R84] ;  /* 0x0000000054301984 */ /* 0x0004e80000000c00 */
[----:B------:R2:W4:Y:S04]  /*6bf0*/  @P1 LDS.128 R56, [R100+0x10] ;  /* 0x0000100064381984 */ /* 0x0005280000000c00 */
[----:B------:R2:W1:Y:S04]  /*6c00*/  @P1 LDS.128 R64, [R98+0x20] ;  /* 0x0000200062401984 */ /* 0x0004680000000c00 */
[----:B------:R2:W1:Y:S02]  /*6c10*/  @P1 LDS.128 R72, [R106+0x30] ;  /* 0x000030006a481984 */ /* 0x0004640000000c00 */
.L_x_106:
[----:B------:R-:W-:Y:S05]  /*6c20*/  BSYNC B1 ;  /* 0x0000000000017941 */ /* 0x000fea0003800000 */
.L_x_105:
[----:B-1----:R-:W-:Y:S04]  /*6c30*/  SHF.R.U32.HI R3, RZ, 0x15, R39 ;  /* 0x00000015ff037819 */ /* 0x002fe80000011627 */
[----:B------:R-:W-:Y:S01]  /*6c40*/  LOP3.LUT P1, RZ, R3, 0x3, R88, 0x48, !PT ;  /* 0x0000000303ff7812 */ /* 0x000fe20007824858 */
[----:B------:R-:W-:Y:S01]  /*6c50*/  @!UPT UIADD3 URZ, UPT, UPT, URZ, URZ, URZ ;  /* 0x000000fffffff290 */ /* 0x000fe2000fffe0ff */
[----:B------:R-:W-:Y:S11]  /*6c60*/  @P0 BRA `(.L_x_110) ;  /* 0x0000000000080947 */ /* 0x000ff60003800000 */
[----:B------:R-:W1:Y:S02]  /*6c70*/  SYNCS.PHASECHK.TRANS64.TRYWAIT P0, [R105+URZ+0xe0], R0 ;  /* 0x0000e000690075a7 */ /* 0x000e6400080011ff */
[----:B-1----:R-:W-:Y:S05]  /*6c80*/  @!P0 BRA `(.L_x_111) ;  /* 0x0000003c00ac8947 */ /* 0x002fea0003800000 */
.L_x_110:
[----:B------:R-:W-:Y:S05]  /*6c90*/  @!P1 BRA `(.L_x_112) ;  /* 0x0000000000409947 */ /* 0x000fea0003800000 */
[----:B------:R-:W1:Y:S01]  /*6ca0*/  LDCU.64 UR8, c[0x4][0x70] ;  /* 0x01000e00ff0877ac */ /* 0x000e620008000a00 */
[----:B------:R-:W-:Y:S01]  /*6cb0*/  MOV R3, 0x0 ;  /* 0x0000000000037802 */ /* 0x000fe20000000f00 */
[----:B------:R-:W-:Y:S02]  /*6cc0*/  HFMA2 R12, -RZ, RZ, 0, 5.9604644775390625e-08 ;  /* 0x00000001ff0c7431 */ /* 0x000fe400000001ff */
[----:B------:R-:W-:Y:S02]  /*6cd0*/  IMAD.MOV.U32 R8, RZ, RZ, 0x192 ;  /* 0x00000192ff087424 */ /* 0x000fe400078e00ff */
[----:B------:R-:W-:Y:S01]  /*6ce0*/  IMAD.MOV.U32 R13, RZ, RZ, RZ ;  /* 0x000000ffff0d7224 */ /* 0x000fe200078e00ff */
[----:B------:R-:W5:Y:S01]  /*6cf0*/  LDCU.64 UR6, c[0x4][0x78] ;  /* 0x01000f00ff0677ac */ /* 0x000f620008000a00 */
[----:B------:R-:W2:Y:S01]  /*6d00*/  LDC.64 R2, c[0x4][R3] ;  /* 0x0100000003027b82 */ /* 0x000ea20000000a00 */
[----:B------:R-:W3:Y:S01]  /*6d10*/  LDCU.64 UR4, c[0x4][0x10] ;  /* 0x01000200ff0477ac */ /* 0x000ee20008000a00 */
[----:B-1----:R-:W-:Y:S01]  /*6d20*/  MOV R5, UR9 ;  /* 0x0000000900057c02 */ /* 0x002fe20008000f00 */
[----:B------:R-:W-:Y:S01]  /*6d30*/  IMAD.U32 R4, RZ, RZ, UR8 ;  /* 0x00000008ff047e24 */ /* 0x000fe2000f8e00ff */
[----:B-----5:R-:W-:Y:S01]  /*6d40*/  MOV R7, UR7 ;  /* 0x0000000700077c02 */ /* 0x020fe20008000f00 */
[----:B------:R-:W-:Y:S01]  /*6d50*/  IMAD.U32 R6, RZ, RZ, UR6 ;  /* 0x00000006ff067e24 */ /* 0x000fe2000f8e00ff */
[----:B---3--:R-:W-:Y:S01]  /*6d60*/  MOV R11, UR5 ;  /* 0x00000005000b7c02 */ /* 0x008fe20008000f00 */
[----:B------:R-:W-:Y:S02]  /*6d70*/  IMAD.U32 R10, RZ, RZ, UR4 ;  /* 0x00000004ff0a7e24 */ /* 0x000fe4000f8e00ff */
[----:B------:R-:W-:Y:S07]  /*6d80*/  LEPC R20, `(.L_x_112) ;  /* 0x000000001014794e */ /* 0x000fee0000000000 */
[----:B--2-4-:R-:W-:Y:S05]  /*6d90*/  CALL.ABS.NOINC R2 ;  /* 0x0000000002007343 */ /* 0x014fea0003c00000 */
.L_x_112:
[----:B------:R-:W-:Y:S05]  /*6da0*/  WARPSYNC.ALL ;  /* 0x0000000000007948 */ /* 0x000fea0003800000 */
[----:B------:R-:W-:Y:S01]  /*6db0*/  R2UR UR4, R39 ;  /* 0x00000000270472ca */ /* 0x000fe200000e0000 */
[--C-:B---3--:R-:W-:Y:S01]  /*6dc0*/  HADD2.F32 R40, -RZ, R48.reuse.H0_H0 ;  /* 0x20000030ff287230 */ /* 0x108fe20000004100 */
[----:B------:R-:W-:Y:S01]  /*6dd0*/  ISETP.NE.AND P0, PT, R86, RZ, PT ;  /* 0x000000ff5600720c */ /* 0x000fe20003f05270 */
[----:B------:R-:W-:Y:S01]  /*6de0*/  HADD2.F32 R43, -RZ, R48.H1_H1 ;  /* 0x30000030ff2b7230 */ /* 0x000fe20000004100 */
[----:B------:R-:W-:Y:S01]  /*6df0*/  BSSY.RECONVERGENT B0, `(.L_x_113) ;  /* 0x0000088000007945 */ /* 0x000fe20003800200 */
[----:B------:R-:W-:Y:S02]  /*6e00*/  HADD2.F32 R42, -RZ, R49.H1_H1 ;  /* 0x30000031ff2a7230 */ /* 0x000fe40000004100 */
[----:B------:R-:W-:Y:S02]  /*6e10*/  HADD2.F32 R45, -RZ, R51.H0_H0 ;  /* 0x20000033ff2d7230 */ /* 0x000fe40000004100 */
[----:B------:R-:W-:Y:S04]  /*6e20*/  HADD2.F32 R44, -RZ, R75.H1_H1 ;  /* 0x3000004bff2c7230 */ /* 0x000fe80000004100 */
[----:B------:R-:W1:Y:S02]  /*6e30*/  LDTM.x32 R4, tmem[UR4] ;  /* 0x00000004000479ee */ /* 0x000e6400082c0000 */
[C---:B-1----:R-:W-:Y:S01]  /*6e40*/  FMUL R0, R38.reuse, R4 ;  /* 0x0000000426007220 */ /* 0x042fe20000400000 */
[C---:B------:R-:W-:Y:S01]  /*6e50*/  FMUL R2, R38.reuse, R5 ;  /* 0x0000000526027220 */ /* 0x040fe20000400000 */
[C---:B------:R-:W-:Y:S01]  /*6e60*/  FMUL R3, R38.reuse, R6 ;  /* 0x0000000626037220 */ /* 0x040fe20000400000 */
[C---:B------:R-:W-:Y:S01]  /*6e70*/  FMUL R7, R38.reuse, R7 ;  /* 0x0000000726077220 */ /* 0x040fe20000400000 */
[C---:B------:R-:W-:Y:S01]  /*6e80*/  FFMA R0, R41.reuse, R40, R0 ;  /* 0x0000002829007223 */ /* 0x040fe20000000000 */
[----:B------:R-:W-:Y:S02]  /*6e90*/  HADD2.F32 R40, -RZ, R49.H0_H0 ;  /* 0x20000031ff287230 */ /* 0x000fe40000004100 */
[C---:B------:R-:W-:Y:S01]  /*6ea0*/  FFMA R2, R41.reuse, R43, R2 ;  /* 0x0000002b29027223 */ /* 0x040fe20000000002 */
[--C-:B------:R-:W-:Y:S02]  /*6eb0*/  HADD2.F32 R43, -RZ, R50.reuse.H0_H0 ;  /* 0x20000032ff2b7230 */ /* 0x100fe40000004100 */
[C---:B------:R-:W-:Y:S01]  /*6ec0*/  FMUL R4, R38.reuse, R8 ;  /* 0x0000000826047220 */ /* 0x040fe20000400000 */
[----:B------:R-:W-:Y:S01]  /*6ed0*/  FMUL R5, R38, R9 ;  /* 0x0000000926057220 */ /* 0x000fe20000400000 */
[C---:B------:R-:W-:Y:S01]  /*6ee0*/  FFMA R3, R41.reuse, R40, R3 ;  /* 0x0000002829037223 */ /* 0x040fe20000000003 */
[----:B------:R-:W-:Y:S01]  /*6ef0*/  HADD2.F32 R40, -RZ, R50.H1_H1 ;  /* 0x30000032ff287230 */ /* 0x000fe20000004100 */
[----:B------:R-:W-:Y:S01]  /*6f00*/  F2FP.F16.F32.PACK_AB R52, R2, R0 ;  /* 0x000000000234723e */ /* 0x000fe200000000ff */
[C---:B------:R-:W-:Y:S01]  /*6f10*/  FFMA R7, R41.reuse, R42, R7 ;  /* 0x0000002a29077223 */ /* 0x040fe20000000007 */
[C---:B------:R-:W-:Y:S01]  /*6f20*/  FFMA R4, R41.reuse, R43, R4 ;  /* 0x0000002b29047223 */ /* 0x040fe20000000004 */
[C---:B------:R-:W-:Y:S01]  /*6f30*/  FMUL R6, R38.reuse, R10 ;  /* 0x0000000a26067220 */ /* 0x040fe20000400000 */
[----:B------:R-:W-:Y:S02]  /*6f40*/  HADD2.F32 R42, -RZ, R51.H1_H1 ;  /* 0x30000033ff2a7230 */ /* 0x000fe40000004100 */
[----:B------:R-:W-:Y:S01]  /*6f50*/  FFMA R5, R41, R40, R5 ;  /* 0x0000002829057223 */ /* 0x000fe20000000005 */
[----:B------:R-:W-:Y:S01]  /*6f60*/  F2FP.F16.F32.PACK_AB R53, R7, R3 ;  /* 0x000000030735723e */ /* 0x000fe200000000ff */
[----:B------:R-:W-:Y:S01]  /*6f70*/  FFMA R6, R41, R45, R6 ;  /* 0x0000002d29067223 */ /* 0x000fe20000000006 */
[C---:B------:R-:W-:Y:S01]  /*6f80*/  FMUL R11, R38.reuse, R11 ;  /* 0x0000000b260b7220 */ /* 0x040fe20000400000 */
[--C-:B----4-:R-:W-:Y:S01]  /*6f90*/  HADD2.F32 R40, -RZ, R56.reuse.H0_H0 ;  /* 0x20000038ff287230 */ /* 0x110fe20000004100 */
[----:B------:R-:W-:Y:S01]  /*6fa0*/  F2FP.F16.F32.PACK_AB R54, R5, R4 ;  /* 0x000000040536723e */ /* 0x000fe200000000ff */
[C---:B------:R-:W-:Y:S01]  /*6fb0*/  FMUL R8, R38.reuse, R12 ;  /* 0x0000000c26087220 */ /* 0x040fe20000400000 */
[C---:B------:R-:W-:Y:S01]  /*6fc0*/  FFMA R11, R41.reuse, R42, R11 ;  /* 0x0000002a290b7223 */ /* 0x040fe2000000000b */
[----:B------:R-:W-:Y:S02]  /*6fd0*/  HADD2.F32 R42, -RZ, R56.H1_H1 ;  /* 0x30000038ff2a7230 */ /* 0x000fe40000004100 */
[C---:B------:R-:W-:Y:S01]  /*6fe0*/  FMUL R9, R38.reuse, R13 ;  /* 0x0000000d26097220 */ /* 0x040fe20000400000 */
[--C-:B------:R-:W-:Y:S02]  /*6ff0*/  HADD2.F32 R43, -RZ, R57.reuse.H0_H0 ;  /* 0x20000039ff2b7230 */ /* 0x100fe40000004100 */
[----:B------:R-:W-:Y:S01]  /*7000*/  FFMA R8, R41, R40, R8 ;  /* 0x0000002829087223 */ /* 0x000fe20000000008 */
[----:B------:R-:W-:Y:S01]  /*7010*/  F2FP.F16.F32.PACK_AB R55, R11, R6 ;  /* 0x000000060b37723e */ /* 0x000fe200000000ff */
[----:B------:R-:W-:Y:S01]  /*7020*/  FFMA R9, R41, R42, R9 ;  /* 0x0000002a29097223 */ /* 0x000fe20000000009 */
[C---:B------:R-:W-:Y:S01]  /*7030*/  FMUL R10, R38.reuse, R14 ;  /* 0x0000000e260a7220 */ /* 0x040fe20000400000 */
[----:B------:R-:W-:Y:S02]  /*7040*/  HADD2.F32 R40, -RZ, R57.H1_H1 ;  /* 0x30000039ff287230 */ /* 0x000fe40000004100 */
[C---:B------:R-:W-:Y:S01]  /*7050*/  FMUL R15, R38.reuse, R15 ;  /* 0x0000000f260f7220 */ /* 0x040fe20000400000 */
[----:B------:R1:W-:Y:S01]  /*7060*/  STS.128 [R84], R52 ;  /* 0x0000003454007388 */ /* 0x0003e20000000c00 */
[----:B------:R-:W-:Y:S01]  /*7070*/  F2FP.F16.F32.PACK_AB R60, R9, R8 ;  /* 0x00000008093c723e */ /* 0x000fe200000000ff */
[C---:B------:R-:W-:Y:S01]  /*7080*/  FFMA R10, R41.reuse, R43, R10 ;  /* 0x0000002b290a7223 */ /* 0x040fe2000000000a */
[--C-:B------:R-:W-:Y:S02]  /*7090*/  HADD2.F32 R43, -RZ, R58.reuse.H0_H0 ;  /* 0x2000003aff2b7230 */ /* 0x100fe40000004100 */
[----:B------:R-:W-:Y:S01]  /*70a0*/  FFMA R15, R41, R40, R15 ;  /* 0x00000028290f7223 */ /* 0x000fe2000000000f */
[C---:B------:R-:W-:Y:S01]  /*70b0*/  FMUL R12, R38.reuse, R16 ;  /* 0x00000010260c7220 */ /* 0x040fe20000400000 */
[----:B------:R-:W-:Y:S02]  /*70c0*/  HADD2.F32 R42, -RZ, R58.H1_H1 ;  /* 0x3000003aff2a7230 */ /* 0x000fe40000004100 */
[C---:B------:R-:W-:Y:S01]  /*70d0*/  FMUL R13, R38.reuse, R17 ;  /* 0x00000011260d7220 */ /* 0x040fe20000400000 */
[--C-:B------:R-:W-:Y:S01]  /*70e0*/  HADD2.F32 R45, -RZ, R59.reuse.H0_H0 ;  /* 0x2000003bff2d7230 */ /* 0x100fe20000004100 */
[----:B------:R-:W-:Y:S01]  /*70f0*/  F2FP.F16.F32.PACK_AB R61, R15, R10 ;  /* 0x0000000a0f3d723e */ /* 0x000fe200000000ff */
[C---:B------:R-:W-:Y:S01]  /*7100*/  FFMA R12, R41.reuse, R43, R12 ;  /* 0x0000002b290c7223 */ /* 0x040fe2000000000c */
[C---:B------:R-:W-:Y:S01]  /*7110*/  FFMA R13, R41.reuse, R42, R13 ;  /* 0x0000002a290d7223 */ /* 0x040fe2000000000d */
[C---:B------:R-:W-:Y:S01]  /*7120*/  FMUL R14, R38.reuse, R18 ;  /* 0x00000012260e7220 */ /* 0x040fe20000400000 */
[----:B------:R-:W-:Y:S02]  /*7130*/  HADD2.F32 R40, -RZ, R59.H1_H1 ;  /* 0x3000003bff287230 */ /* 0x000fe40000004100 */
[C---:B------:R-:W-:Y:S01]  /*7140*/  FMUL R19, R38.reuse, R19 ;  /* 0x0000001326137220 */ /* 0x040fe20000400000 */
[--C-:B------:R-:W-:Y:S02]  /*7150*/  HADD2.F32 R43, -RZ, R64.reuse.H0_H0 ;  /* 0x20000040ff2b7230 */ /* 0x100fe40000004100 */
[C---:B------:R-:W-:Y:S01]  /*7160*/  FFMA R14, R41.reuse, R45, R14 ;  /* 0x0000002d290e7223 */ /* 0x040fe2000000000e */
[C---:B------:R-:W-:Y:S01]  /*7170*/  FMUL R16, R38.reuse, R20 ;  /* 0x0000001426107220 */ /* 0x040fe20000400000 */
[C---:B------:R-:W-:Y:S01]  /*7180*/  FFMA R19, R41.reuse, R40, R19 ;  /* 0x0000002829137223 */ /* 0x040fe20000000013 */
[----:B------:R-:W-:Y:S02]  /*7190*/  HADD2.F32 R40, -RZ, R64.H1_H1 ;  /* 0x30000040ff287230 */ /* 0x000fe40000004100 */
[C---:B------:R-:W-:Y:S01]  /*71a0*/  FMUL R17, R38.reuse, R21 ;  /* 0x0000001526117220 */ /* 0x040fe20000400000 */
[--C-:B------:R-:W-:Y:S02]  /*71b0*/  HADD2.F32 R45, -RZ, R65.reuse.H0_H0 ;  /* 0x20000041ff2d7230 */ /* 0x100fe40000004100 */
[C---:B------:R-:W-:Y:S01]  /*71c0*/  FMUL R18, R38.reuse, R22 ;  /* 0x0000001626127220 */ /* 0x040fe20000400000 */
[----:B------:R-:W-:Y:S02]  /*71d0*/  HADD2.F32 R42, -RZ, R65.H1_H1 ;  /* 0x30000041ff2a7230 */ /* 0x000fe40000004100 */
[C---:B------:R-:W-:Y:S01]  /*71e0*/  FMUL R23, R38.reuse, R23 ;  /* 0x0000001726177220 */ /* 0x040fe20000400000 */
[C---:B------:R-:W-:Y:S01]  /*71f0*/  FFMA R16, R41.reuse, R43, R16 ;  /* 0x0000002b29107223 */ /* 0x040fe20000000010 */
[C---:B------:R-:W-:Y:S01]  /*7200*/  FFMA R17, R41.reuse, R40, R17 ;  /* 0x0000002829117223 */ /* 0x040fe20000000011 */
[C---:B------:R-:W-:Y:S01]  /*7210*/  FFMA R18, R41.reuse, R45, R18 ;  /* 0x0000002d29127223 */ /* 0x040fe20000000012 */
[C---:B------:R-:W-:Y:S01]  /*7220*/  FFMA R23, R41.reuse, R42, R23 ;  /* 0x0000002a29177223 */ /* 0x040fe20000000017 */
[--C-:B------:R-:W-:Y:S02]  /*7230*/  HADD2.F32 R40, -RZ, R66.reuse.H0_H0 ;  /* 0x20000042ff287230 */ /* 0x100fe40000004100 */
[C---:B------:R-:W-:Y:S01]  /*7240*/  FMUL R20, R38.reuse, R24 ;  /* 0x0000001826147220 */ /* 0x040fe20000400000 */
[----:B------:R-:W-:Y:S02]  /*7250*/  HADD2.F32 R42, -RZ, R66.H1_H1 ;  /* 0x30000042ff2a7230 */ /* 0x000fe40000004100 */
[C---:B------:R-:W-:Y:S01]  /*7260*/  FMUL R21, R38.reuse, R25 ;  /* 0x0000001926157220 */ /* 0x040fe20000400000 */
[--C-:B------:R-:W-:Y:S02]  /*7270*/  HADD2.F32 R43, -RZ, R67.reuse.H0_H0 ;  /* 0x20000043ff2b7230 */ /* 0x100fe40000004100 */
[C---:B------:R-:W-:Y:S01]  /*7280*/  FMUL R22, R38.reuse, R26 ;  /* 0x0000001a26167220 */ /* 0x040fe20000400000 */
[C---:B------:R-:W-:Y:S01]  /*7290*/  FFMA R20, R41.reuse, R40, R20 ;  /* 0x0000002829147223 */ /* 0x040fe20000000014 */
[C---:B------:R-:W-:Y:S01]  /*72a0*/  FFMA R21, R41.reuse, R42, R21 ;  /* 0x0000002a29157223 */ /* 0x040fe20000000015 */
[----:B------:R-:W-:Y:S02]  /*72b0*/  HADD2.F32 R40, -RZ, R67.H1_H1 ;  /* 0x30000043ff287230 */ /* 0x000fe40000004100 */
[----:B------:R-:W-:Y:S01]  /*72c0*/  FFMA R22, R41, R43, R22 ;  /* 0x0000002b29167223 */ /* 0x000fe20000000016 */
[C---:B------:R-:W-:Y:S01]  /*72d0*/  FMUL R27, R38.reuse, R27 ;  /* 0x0000001b261b7220 */ /* 0x040fe20000400000 */
[--C-:B------:R-:W-:Y:S02]  /*72e0*/  HADD2.F32 R43, -RZ, R72.reuse.H0_H0 ;  /* 0x20000048ff2b7230 */ /* 0x100fe40000004100 */
[C---:B------:R-:W-:Y:S01]  /*72f0*/  FMUL R24, R38.reuse, R28 ;  /* 0x0000001c26187220 */ /* 0x040fe20000400000 */
[----:B------:R-:W-:Y:S02]  /*7300*/  HADD2.F32 R42, -RZ, R72.H1_H1 ;  /* 0x30000048ff2a7230 */ /* 0x000fe40000004100 */
[C---:B------:R-:W-:Y:S01]  /*7310*/  FMUL R25, R38.reuse, R29 ;  /* 0x0000001d26197220 */ /* 0x040fe20000400000 */
[--C-:B------:R-:W-:Y:S01]  /*7320*/  HADD2.F32 R45, -RZ, R73.reuse.H0_H0 ;  /* 0x20000049ff2d7230 */ /* 0x100fe20000004100 */
[----:B------:R-:W-:Y:S01]  /*7330*/  F2FP.F16.F32.PACK_AB R62, R13, R12 ;  /* 0x0000000c0d3e723e */ /* 0x000fe200000000ff */
[C---:B------:R-:W-:Y:S01]  /*7340*/  FMUL R26, R38.reuse, R30 ;  /* 0x0000001e261a7220 */ /* 0x040fe20000400000 */
[----:B------:R-:W-:Y:S01]  /*7350*/  F2FP.F16.F32.PACK_AB R63, R19, R14 ;  /* 0x0000000e133f723e */ /* 0x000fe200000000ff */
[C---:B------:R-:W-:Y:S01]  /*7360*/  FFMA R27, R41.reuse, R40, R27 ;  /* 0x00000028291b7223 */ /* 0x040fe2000000001b */
[C---:B------:R-:W-:Y:S01]  /*7370*/  FFMA R24, R41.reuse, R43, R24 ;  /* 0x0000002b29187223 */ /* 0x040fe20000000018 */
[----:B------:R-:W-:Y:S02]  /*7380*/  HADD2.F32 R40, -RZ, R73.H1_H1 ;  /* 0x30000049ff287230 */ /* 0x000fe40000004100 */
[C---:B------:R-:W-:Y:S01]  /*7390*/  FFMA R25, R41.reuse, R42, R25 ;  /* 0x0000002a29197223 */ /* 0x040fe20000000019 */
[----:B------:R1:W-:Y:S01]  /*73a0*/  STS.128 [R100+0x10], R60 ;  /* 0x0000103c64007388 */ /* 0x0003e20000000c00 */
[C---:B------:R-:W-:Y:S01]  /*73b0*/  FMUL R31, R38.reuse, R31 ;  /* 0x0000001f261f7220 */ /* 0x040fe20000400000 */
[--C-:B------:R-:W-:Y:S02]  /*73c0*/  HADD2.F32 R43, -RZ, R74.reuse.H0_H0 ;  /* 0x2000004aff2b7230 */ /* 0x100fe40000004100 */
[C---:B------:R-:W-:Y:S01]  /*73d0*/  FFMA R26, R41.reuse, R45, R26 ;  /* 0x0000002d291a7223 */ /* 0x040fe2000000001a */
[C---:B------:R-:W-:Y:S01]  /*73e0*/  FMUL R28, R38.reuse, R32 ;  /* 0x00000020261c7220 */ /* 0x040fe20000400000 */
[----:B------:R-:W-:Y:S02]  /*73f0*/  HADD2.F32 R42, -RZ, R74.H1_H1 ;  /* 0x3000004aff2a7230 */ /* 0x000fe40000004100 */
[C---:B------:R-:W-:Y:S01]  /*7400*/  FMUL R29, R38.reuse, R33 ;  /* 0x00000021261d7220 */ /* 0x040fe20000400000 */
[----:B------:R-:W-:Y:S02]  /*7410*/  HADD2.F32 R45, -RZ, R75.H0_H0 ;  /* 0x2000004bff2d7230 */ /* 0x000fe40000004100 */
[C---:B------:R-:W-:Y:S01]  /*7420*/  FMUL R30, R38.reuse, R34 ;  /* 0x00000022261e7220 */ /* 0x040fe20000400000 */
[----:B------:R-:W-:Y:S01]  /*7430*/  FFMA R31, R41, R40, R31 ;  /* 0x00000028291f7223 */ /* 0x000fe2000000001f */
[----:B------:R-:W-:Y:S01]  /*7440*/  FMUL R35, R38, R35 ;  /* 0x0000002326237220 */ /* 0x000fe20000400000 */
[----:B------:R-:W-:Y:S01]  /*7450*/  F2FP.F16.F32.PACK_AB R108, R17, R16 ;  /* 0x00000010116c723e */ /* 0x000fe200000000ff */
[----:B------:R-:W-:Y:S01]  /*7460*/  FFMA R28, R41, R43, R28 ;  /* 0x0000002b291c7223 */ /* 0x000fe2000000001c */
[----:B------:R-:W-:Y:S01]  /*7470*/  F2FP.F16.F32.PACK_AB R109, R23, R18 ;  /* 0x00000012176d723e */ /* 0x000fe200000000ff */
[----:B------:R-:W-:Y:S01]  /*7480*/  FFMA R29, R41, R42, R29 ;  /* 0x0000002a291d7223 */ /* 0x000fe2000000001d */
[----:B------:R-:W-:Y:S01]  /*7490*/  F2FP.F16.F32.PACK_AB R110, R21, R20 ;  /* 0x00000014156e723e */ /* 0x000fe200000000ff */
[----:B------:R-:W-:Y:S01]  /*74a0*/  FFMA R30, R41, R45, R30 ;  /* 0x0000002d291e7223 */ /* 0x000fe2000000001e */
[----:B------:R-:W-:Y:S01]  /*74b0*/  F2FP.F16.F32.PACK_AB R111, R27, R22 ;  /* 0x000000161b6f723e */ /* 0x000fe200000000ff */
[----:B------:R-:W-:Y:S01]  /*74c0*/  FFMA R35, R41, R44, R35 ;  /* 0x0000002c29237223 */ /* 0x000fe20000000023 */
[----:B------:R-:W-:Y:S02]  /*74d0*/  F2FP.F16.F32.PACK_AB R112, R25, R24 ;  /* 0x000000181970723e */ /* 0x000fe400000000ff */
[----:B------:R-:W-:Y:S01]  /*74e0*/  F2FP.F16.F32.PACK_AB R113, R31, R26 ;  /* 0x0000001a1f71723e */ /* 0x000fe200000000ff */
[----:B------:R1:W-:Y:S01]  /*74f0*/  STS.128 [R98+0x20], R108 ;  /* 0x0000206c62007388 */ /* 0x0003e20000000c00 */
[----:B------:R-:W-:Y:S02]  /*7500*/  F2FP.F16.F32.PACK_AB R114, R29, R28 ;  /* 0x0000001c1d72723e */ /* 0x000fe400000000ff */
[----:B------:R-:W-:Y:S05]  /*7510*/  F2FP.F16.F32.PACK_AB R115, R35, R30 ;  /* 0x0000001e2373723e */ /* 0x000fea00000000ff */
[----:B------:R1:W-:Y:S01]  /*7520*/  STS.128 [R106+0x30], R112 ;  /* 0x000030706a007388 */ /* 0x0003e20000000c00 */
[----:B------:R-:W-:Y:S01]  /*7530*/  @!PT LDS RZ, [RZ] ;  /* 0x00000000fffff984 */ /* 0x000fe20000000800 */
[----:B------:R-:W-:Y:S01]  /*7540*/  @!PT LDS RZ, [RZ] ;  /* 0x00000000fffff984 */ /* 0x000fe20000000800 */
[----:B------:R-:W-:Y:S01]  /*7550*/  @!PT LDS RZ, [RZ] ;  /* 0x00000000fffff984 */ /* 0x000fe20000000800 */
[----:B------:R-:W-:Y:S01]  /*7560*/  @!PT LDS RZ, [RZ] ;  /* 0x00000000fffff984 */ /* 0x000fe20000000800 */
[----:B------:R3:W-:Y:S07]  /*7570*/  MEMBAR.ALL.CTA ;  /* 0x0000000000007992 */ /* 0x0007ee0000008000 */
[----:B---3--:R-:W3:Y:S02]  /*7580*/  FENCE.VIEW.ASYNC.S ;  /* 0x00000000000073c6 */ /* 0x008ee40000000000 */
[----:B---3--:R-:W-:Y:S06]  /*7590*/  BAR.SYNC.DEFER_BLOCKING 0x1, 0x80 ;  /* 0x0042000000007b1d */ /* 0x008fec0000010000 */
[----:B------:R-:W-:Y:S05]  /*75a0*/  @P0 BRA `(.L_x_114) ;  /* 0x0000000000300947 */ /* 0x000fea0003800000 */
[----:B------:R-:W3:Y:S01]  /*75b0*/  LDCU.64 UR6, c[0x0][0x348] ;  /* 0x00006900ff0677ac */ /* 0x000ee20008000a00 */
[----:B------:R-:W-:Y:S02]  /*75c0*/  R2UR UR42, R102 ;  /* 0x00000000662a72ca */ /* 0x000fe400000e0000 */
[----:B------:R-:W-:Y:S01]  /*75d0*/  R2UR UR43, R99 ;  /* 0x00000000632b72ca */ /* 0x000fe200000e0000 */
[----:B------:R-:W-:Y:S01]  /*75e0*/  UIADD3 UR4, UPT, UPT, UR49, 0x200, URZ ;  /* 0x0000020031047890 */ /* 0x000fe2000fffe0ff */
[----:B------:R-:W-:Y:S05]  /*75f0*/  R2UR UR44, R101 ;  /* 0x00000000652c72ca */ /* 0x000fea00000e0000 */
[----:B------:R-:W-:Y:S05]  /*7600*/  IMAD.U32 R80, RZ, RZ, UR4 ;  /* 0x00000004ff507e24 */ /* 0x000fea000f8e00ff */
[----:B------:R-:W-:Y:S01]  /*7610*/  R2UR UR40, R80 ;  /* 0x00000000502872ca */ /* 0x000fe200000e0000 */
[----:B---3--:R-:W-:Y:S04]  /*7620*/  UIADD3 UR4, UP0, UPT, UR6, 0x680, URZ ;  /* 0x0000068006047890 */ /* 0x008fe8000ff1e0ff */
[----:B------:R-:W-:Y:S09]  /*7630*/  UIADD3.X UR5, UPT, UPT, URZ, UR7, URZ, UP0, !UPT ;  /* 0x00000007ff057290 */ /* 0x000ff200087fe4ff */
[----:B------:R3:W-:Y:S01]  /*7640*/  UTMASTG.4D.IM2COL [UR40], [UR4] ;  /* 0x00000028040073b5 */ /* 0x0007e20008058000 */
[----:B------:R0:W-:Y:S01]  /*7650*/  UTMACMDFLUSH ;  /* 0x00000000000079b7 */ /* 0x0001e20000000000 */
[----:B---3--:R-:W-:Y:S04]  /*7660*/  DEPBAR.LE SB0, 0x1 ;  /* 0x000080400000791a */ /* 0x008fe80000000000 */
.L_x_114:
[----:B------:R-:W-:Y:S05]  /*7670*/  BSYNC.RECONVERGENT B0 ;  /* 0x0000000000007941 */ /* 0x000fea0003800200 */
.L_x_113:
[----:B------:R-:W-:Y:S01]  /*7680*/  BAR.SYNC.DEFER_BLOCKING 0x1, 0x80 ;  /* 0x0042000000007b1d */ /* 0x000fe20000010000 */
[----:B------:R-:W-:Y:S01]  /*7690*/  ISETP.NE.AND P1, PT, R104, RZ, PT ;  /* 0x000000ff6800720c */ /* 0x000fe20003f25270 */
[----:B------:R-:W-:Y:S01]  /*76a0*/  UISETP.NE.AND UP0, UPT, UR53, URZ, UPT ;  /* 0x000000ff3500728c */ /* 0x000fe2000bf05270 */
[----:B------:R-:W-:Y:S11]  /*76b0*/  LEA R3, R47, UR49, 0x3 ;  /* 0x000000312f037c11 */ /* 0x000ff6000f8e18ff */
[----:B------:R-:W-:Y:S01]  /*76c0*/  @P1 SHF.L.U32 R4, R83, 0x1f, RZ ;  /* 0x0000001f53041819 */ /* 0x000fe200000006ff */
[----:B------:R-:W-:Y:S06]  /*76d0*/  BRA.U !UP0, `(.L_x_115) ;  /* 0x0000000108247547 */ /* 0x000fec000b800000 */
[----:B------:R-:W3:Y:S01]  /*76e0*/  S2R R0, SR_CgaCtaId ;  /* 0x0000000000007919 */ /* 0x000ee20000008800 */
[----:B------:R-:W-:Y:S01]  /*76f0*/  IMAD.U32 R2, RZ, RZ, UR50 ;  /* 0x00000032ff027e24 */ /* 0x000fe2000f8e00ff */
[----:B------:R-:W-:Y:S04]  /*7700*/  UIADD3 UR4, UPT, UPT, UR50, 0x1, URZ ;  /* 0x0000000132047890 */ /* 0x000fe8000fffe0ff */
[----:B------:R-:W-:Y:S01]  /*7710*/  @P1 LEA R2, R2, UR49, 0x3 ;  /* 0x0000003102021c11 */ /* 0x000fe2000f8e18ff */
[----:B------:R-:W-:Y:S04]  /*7720*/  UISETP.NE.AND UP0, UPT, UR4, 0x4, UPT ;  /* 0x000000040400788c */ /* 0x000fe8000bf05270 */
[----:B------:R-:W-:Y:S01]  /*7730*/  @P1 VIADD R5, R2, 0xa0 ;  /* 0x000000a002051836 */ /* 0x000fe20000000000 */
[----:B------:R-:W-:Y:S04]  /*7740*/  USEL UR50, UR4, URZ, UP0 ;  /* 0x000000ff04327287 */ /* 0x000fe80008000000 */
[----:B---3--:R-:W-:Y:S04]  /*7750*/  @P1 PRMT R0, R0, 0x654, R5 ;  /* 0x0000065400001816 */ /* 0x008fe80000000005 */
[----:B------:R3:W-:Y:S04]  /*7760*/  @P1 SYNCS.ARRIVE.TRANS64.RED.A1T0 RZ, [R0+URZ], RZ ;  /* 0x000000ff00ff19a7 */ /* 0x0007e800081004ff */
.L_x_115:
[----:B------:R-:W4:Y:S01]  /*7770*/  @P1 SYNCS.PHASECHK.TRANS64.TRYWAIT P0, [R3+URZ+0x80], R4 ;  /* 0x00008004030015a7 */ /* 0x000f2200080011ff */
[----:B------:R-:W-:Y:S01]  /*7780*/  BSSY B1, `(.L_x_116) ;  /* 0x0000016000017945 */ /* 0x000fe20003800000 */
[----:B----4-:R-:W-:Y:S03]  /*7790*/  @P1 SEL R46, RZ, 0x1, !P0 ;  /* 0x00000001ff2e1807 */ /* 0x010fe60004000000 */
[----:B------:R-:W-:Y:S05]  /*77a0*/  @!P1 BRA `(.L_x_117) ;  /* 0x00000000004c9947 */ /* 0x000fea0003800000 */
[----:B------:R-:W-:Y:S01]  /*77b0*/  ISETP.NE.AND P0, PT, R46, RZ, PT ;  /* 0x000000ff2e00720c */ /* 0x000fe20003f05270 */
[----:B------:R-:W-:Y:S01]  /*77c0*/  BSSY B0, `(.L_x_118) ;  /* 0x000000b000007945 */ /* 0x000fe20003800000 */
[----:B------:R-:W-:Y:S11]  /*77d0*/  ISETP.NE.AND P1, PT, R68, RZ, PT ;  /* 0x000000ff4400720c */ /* 0x000ff60003f25270 */
[----:B------:R-:W-:Y:S02]  /*77e0*/  @!UPT UIADD3 URZ, UPT, UPT, URZ, URZ, URZ ;  /* 0x000000fffffff290 */ /* 0x000fe4000fffe0ff */
[C---:B------:R-:W-:Y:S01]  /*77f0*/  @P1 IMAD R6, R47.reuse, 0x2000, R84 ;  /* 0x000020002f061824 */ /* 0x040fe200078e0254 */
[C---:B------:R-:W-:Y:S01]  /*7800*/  @P1 LEA R4, R47.reuse, R98, 0xd ;  /* 0x000000622f041211 */ /* 0x040fe200078e68ff */
[C---:B------:R-:W-:Y:S02]  /*7810*/  @P1 IMAD R5, R47.reuse, 0x2000, R100 ;  /* 0x000020002f051824 */ /* 0x040fe400078e0264 */
[----:B------:R-:W-:Y:S01]  /*7820*/  @P1 IMAD R2, R47, 0x2000, R106 ;  /* 0x000020002f021824 */ /* 0x000fe200078e026a */
[----:B------:R-:W-:Y:S06]  /*7830*/  @P0 BRA `(.L_x_119) ;  /* 0x00000000000c0947 */ /* 0x000fec0003800000 */
[----:B---3--:R-:W-:Y:S04]  /*7840*/  SHF.L.U32 R0, R83, 0x1f, RZ ;  /* 0x0000001f53007819 */ /* 0x008fe800000006ff */
[----:B------:R-:W3:Y:S02]  /*7850*/  SYNCS.PHASECHK.TRANS64.TRYWAIT P0, [R3+URZ+0x80], R0 ;  /* 0x00008000030075a7 */ /* 0x000ee400080011ff */
[----:B---3--:R-:W-:Y:S05]  /*7860*/  @!P0 BRA `(.L_x_120) ;  /* 0x0000003000c88947 */ /* 0x008fea0003800000 */
.L_x_119:
[----:B------:R-:W-:Y:S05]  /*7870*/  BSYNC B0 ;  /* 0x0000000000007941 */ /* 0x000fea0003800000 */
.L_x_118:
[----:B------:R-:W-:Y:S02]  /*7880*/  ISETP.NE.AND P0, PT, R68, RZ, PT ;  /* 0x000000ff4400720c */ /* 0x000fe40003f05270 */
[----:B------:R-:W-:Y:S11]  /*7890*/  IADD3 R47, PT, PT, R47, 0x1, RZ ;  /* 0x000000012f2f7810 */ /* 0x000ff60007ffe0ff */
[----:B------:R4:W1:Y:S04]  /*78a0*/  @P0 LDS.128 R48, [R6] ;  /* 0x0000000006300984 */ /* 0x0008680000000c00 */
[----:B------:R4:W1:Y:S04]  /*78b0*/  @P0 LDS.128 R56, [R5+0x10] ;  /* 0x0000100005380984 */ /* 0x0008680000000c00 */
[----:B------:R4:W1:Y:S04]  /*78c0*/  @P0 LDS.128 R64, [R4+0x20] ;  /* 0x0000200004400984 */ /* 0x0008680000000c00 */
[----:B------:R4:W1:Y:S02]  /*78d0*/  @P0 LDS.128 R72, [R2+0x30] ;  /* 0x0000300002480984 */ /* 0x0008640000000c00 */
.L_x_117:
[----:B------:R-:W-:Y:S05]  /*78e0*/  BSYNC B1 ;  /* 0x0000000000017941 */ /* 0x000fea0003800000 */
.L_x_116:
[----:B---3--:R-:W-:Y:S05]  /*78f0*/  VIADD R3, R39, 0x20 ;  /* 0x0000002027037836 */ /* 0x008fea0000000000 */
[----:B------:R-:W-:Y:S04]  /*7900*/  SHF.R.U32.HI R3, RZ, 0x15, R3 ;  /* 0x00000015ff037819 */ /* 0x000fe80000011603 */
[----:B------:R-:W-:Y:S11]  /*7910*/  LOP3.LUT P0, RZ, R3, 0x3, R88, 0x48, !PT ;  /* 0x0000000303ff7812 */ /* 0x000ff60007804858 */
[----:B------:R-:W-:Y:S02]  /*7920*/  @!UPT UIADD3 URZ, UPT, UPT, URZ, URZ, URZ ;  /* 0x000000fffffff290 */ /* 0x000fe4000fffe0ff */
[----:B------:R-:W-:Y:S05]  /*7930*/  @!P0 BRA `(.L_x_121) ;  /* 0x0000000000408947 */ /* 0x000fea0003800000 */
[----:B------:R-:W3:Y:S01]  /*7940*/  LDCU.64 UR8, c[0x4][0x70] ;  /* 0x01000e00ff0877ac */ /* 0x000ee20008000a00 */
[----:B------:R-:W-:Y:S01]  /*7950*/  MOV R3, 0x0 ;  /* 0x0000000000037802 */ /* 0x000fe20000000f00 */
[----:B------:R-:W-:Y:S02]  /*7960*/  HFMA2 R12, -RZ, RZ, 0, 5.9604644775390625e-08 ;  /* 0x00000001ff0c7431 */ /* 0x000fe400000001ff */
[----:B------:R-:W-:Y:S02]  /*7970*/  IMAD.MOV.U32 R8, RZ, RZ, 0x192 ;  /* 0x00000192ff087424 */ /* 0x000fe400078e00ff */
[----:B------:R-:W-:Y:S01]  /*7980*/  IMAD.MOV.U32 R13, RZ, RZ, RZ ;  /* 0x000000ffff0d7224 */ /* 0x000fe200078e00ff */
[----:B------:R-:W5:Y:S01]  /*7990*/  LDCU.64 UR6, c[0x4][0x78] ;  /* 0x01000f00ff0677ac */ /* 0x000f620008000a00 */
[----:B----4-:R-:W4:Y:S01]  /*79a0*/  LDC.64 R2, c[0x4][R3] ;  /* 0x0100000003027b82 */ /* 0x010f220000000a00 */
[----:B------:R-:W2:Y:S01]  /*79b0*/  LDCU.64 UR4, c[0x4][0x10] ;  /* 0x01000200ff0477ac */ /* 0x000ea20008000a00 */
[----:B---3--:R-:W-:Y:S01]  /*79c0*/  MOV R5, UR9 ;  /* 0x0000000900057c02 */ /* 0x008fe20008000f00 */
[----:B------:R-:W-:Y:S01]  /*79d0*/  IMAD.U32 R4, RZ, RZ, UR8 ;  /* 0x00000008ff047e24 */ /* 0x000fe2000f8e00ff */
[----:B-----5:R-:W-:Y:S01]  /*79e0*/  MOV R7, UR7 ;  /* 0x0000000700077c02 */ /* 0x020fe20008000f00 */
[----:B------:R-:W-:Y:S01]  /*79f0*/  IMAD.U32 R6, RZ, RZ, UR6 ;  /* 0x00000006ff067e24 */ /* 0x000fe2000f8e00ff */
[----:B--2---:R-:W-:Y:S01]  /*7a00*/  MOV R11, UR5 ;  /* 0x00000005000b7c02 */ /* 0x004fe20008000f00 */
[----:B------:R-:W-:Y:S02]  /*7a10*/  IMAD.U32 R10, RZ, RZ, UR4 ;  /* 0x00000004ff0a7e24 */ /* 0x000fe4000f8e00ff */
[----:B------:R-:W-:Y:S07]  /*7a20*/  LEPC R20, `(.L_x_121) ;  /* 0x000000001014794e */ /* 0x000fee0000000000 */
[----:B-1--4-:R-:W-:Y:S05]  /*7a30*/  CALL.ABS.NOINC R2 ;  /* 0x0000000002007343 */ /* 0x012fea0003c00000 */
.L_x_121:
[----:B------:R-:W-:Y:S05]  /*7a40*/  WARPSYNC.ALL ;  /* 0x0000000000007948 */ /* 0x000fea0003800000 */
[----:B------:R-:W-:Y:S01]  /*7a50*/  R2UR UR4, R39 ;  /* 0x00000000270472ca */ /* 0x000fe200000e0000 */
[--C-:B-1----:R-:W-:Y:S01]  /*7a60*/  HADD2.F32 R40, -RZ, R48.reuse.H0_H0 ;  /* 0x20000030ff287230 */ /* 0x102fe20000004100 */
[----:B------:R-:W1:Y:S01]  /*7a70*/  S2R R107, SR_CgaCtaId ;  /* 0x00000000006b7919 */ /* 0x000e620000008800 */
[----:B------:R-:W-:Y:S01]  /*7a80*/  HADD2.F32 R43, -RZ, R48.H1_H1 ;  /* 0x30000030ff2b7230 */ /* 0x000fe20000004100 */
[----:B------:R-:W-:Y:S01]  /*7a90*/  ISETP.NE.AND P6, PT, R104, RZ, PT ;  /* 0x000000ff6800720c */ /* 0x000fe20003fc5270 */
[----:B------:R-:W-:Y:S01]  /*7aa0*/  HADD2.F32 R42, -RZ, R49.H1_H1 ;  /* 0x30000031ff2a7230 */ /* 0x000fe20000004100 */
[----:B------:R-:W-:Y:S01]  /*7ab0*/  ISETP.NE.AND P0, PT, R86, RZ, PT ;  /* 0x000000ff5600720c */ /* 0x000fe20003f05270 */
[--C-:B------:R-:W-:Y:S01]  /*7ac0*/  HADD2.F32 R44, -RZ, R50.reuse.H1_H1 ;  /* 0x30000032ff2c7230 */ /* 0x100fe20000004100 */
[----:B------:R-:W-:Y:S01]  /*7ad0*/  MOV R69, UR50 ;  /* 0x0000003200457c02 */ /* 0x000fe20008000f00 */
[----:B------:R-:W-:Y:S01]  /*7ae0*/  HADD2.F32 R45, -RZ, R59.H0_H0 ;  /* 0x2000003bff2d7230 */ /* 0x000fe20000004100 */
[----:B------:R-:W-:Y:S01]  /*7af0*/  BSSY.RECONVERGENT B0, `(.L_x_122) ;  /* 0x0000089000007945 */ /* 0x000fe20003800200 */
[----:B------:R-:W-:Y:S02]  /*7b00*/  LEA R70, R47, UR49, 0x3 ;  /* 0x000000312f467c11 */ /* 0x000fe4000f8e18ff */
[----:B----4-:R-:W3:Y:S04]  /*7b10*/  LDTM.x32 R4, tmem[UR4+0x20] ;  /* 0x00002004000479ee */ /* 0x010ee800082c0000 */
[----:B------:R-:W-:Y:S04]  /*7b20*/  @P6 LEA R69, R69, UR49, 0x3 ;  /* 0x0000003145456c11 */ /* 0x000fe8000f8e18ff */
[----:B------:R-:W-:Y:S02]  /*7b30*/  @P6 IADD3 R112, PT, PT, R69, 0xa0, RZ ;  /* 0x000000a045706810 */ /* 0x000fe40007ffe0ff */
[----:B------:R-:W-:Y:S01]  /*7b40*/  @P6 SHF.L.U32 R69, R83, 0x1f, RZ ;  /* 0x0000001f53456819 */ /* 0x000fe200000006ff */
[C---:B---3--:R-:W-:Y:S01]  /*7b50*/  FMUL R0, R38.reuse, R4 ;  /* 0x0000000426007220 */ /* 0x048fe20000400000 */
[C---:B------:R-:W-:Y:S01]  /*7b60*/  FMUL R2, R38.reuse, R5 ;  /* 0x0000000526027220 */ /* 0x040fe20000400000 */
[C---:B------:R-:W-:Y:S01]  /*7b70*/  FMUL R3, R38.reuse, R6 ;  /* 0x0000000626037220 */ /* 0x040fe20000400000 */
[C---:B------:R-:W-:Y:S01]  /*7b80*/  FMUL R7, R38.reuse, R7 ;  /* 0x0000000726077220 */ /* 0x040fe20000400000 */
[C---:B------:R-:W-:Y:S01]  /*7b90*/  FFMA R0, R41.reuse, R40, R0 ;  /* 0x0000002829007223 */ /* 0x040fe20000000000 */
[----:B------:R-:W-:Y:S02]  /*7ba0*/  HADD2.F32 R40, -RZ, R49.H0_H0 ;  /* 0x20000031ff287230 */ /* 0x000fe40000004100 */
[C---:B------:R-:W-:Y:S01]  /*7bb0*/  FFMA R2, R41.reuse, R43, R2 ;  /* 0x0000002b29027223 */ /* 0x040fe20000000002 */
[C---:B------:R-:W-:Y:S01]  /*7bc0*/  FMUL R4, R38.reuse, R8 ;  /* 0x0000000826047220 */ /* 0x040fe20000400000 */
[--C-:B------:R-:W-:Y:S02]  /*7bd0*/  HADD2.F32 R43, -RZ, R51.reuse.H0_H0 ;  /* 0x20000033ff2b7230 */ /* 0x100fe40000004100 */
[----:B------:R-:W-:Y:S01]  /*7be0*/  FMUL R5, R38, R9 ;  /* 0x0000000926057220 */ /* 0x000fe20000400000 */
[C---:B------:R-:W-:Y:S01]  /*7bf0*/  FFMA R3, R41.reuse, R40, R3 ;  /* 0x0000002829037223 */ /* 0x040fe20000000003 */
[----:B------:R-:W-:Y:S01]  /*7c00*/  HADD2.F32 R40, -RZ, R50.H0_H0 ;  /* 0x20000032ff287230 */ /* 0x000fe20000004100 */
[----:B------:R-:W-:Y:S01]  /*7c10*/  F2FP.F16.F32.PACK_AB R52, R2, R0 ;  /* 0x000000000234723e */ /* 0x000fe200000000ff */
[C---:B------:R-:W-:Y:S01]  /*7c20*/  FFMA R7, R41.reuse, R42, R7 ;  /* 0x0000002a29077223 */ /* 0x040fe20000000007 */
[----:B------:R-:W-:Y:S02]  /*7c30*/  HADD2.F32 R42, -RZ, R51.H1_H1 ;  /* 0x30000033ff2a7230 */ /* 0x000fe40000004100 */
[C---:B------:R-:W-:Y:S01]  /*7c40*/  FMUL R6, R38.reuse, R10 ;  /* 0x0000000a26067220 */ /* 0x040fe20000400000 */
[C---:B------:R-:W-:Y:S01]  /*7c50*/  FFMA R4, R41.reuse, R40, R4 ;  /* 0x0000002829047223 */ /* 0x040fe20000000004 */
[----:B------:R-:W-:Y:S01]  /*7c60*/  FFMA R5, R41, R44, R5 ;  /* 0x0000002c29057223 */ /* 0x000fe20000000005 */
[----:B------:R-:W-:Y:S01]  /*7c70*/  F2FP.F16.F32.PACK_AB R53, R7, R3 ;  /* 0x000000030735723e */ /* 0x000fe200000000ff */
[----:B------:R-:W-:Y:S01]  /*7c80*/  FFMA R6, R41, R43, R6 ;  /* 0x0000002b29067223 */ /* 0x000fe20000000006 */
[C---:B------:R-:W-:Y:S01]  /*7c90*/  FMUL R11, R38.reuse, R11 ;  /* 0x0000000b260b7220 */ /* 0x040fe20000400000 */
[--C-:B------:R-:W-:Y:S01]  /*7ca0*/  HADD2.F32 R40, -RZ, R56.reuse.H0_H0 ;  /* 0x20000038ff287230 */ /* 0x100fe20000004100 */
        /* <DEDUP_REMOVED lines=12> */
[----:B------:R3:W-:Y:S01]  /*7d70*/  STS.128 [R84+0x2000], R52 ;  /* 0x0020003454007388 */ /* 0x0007e20000000c00 */
[----:B------:R-:W-:Y:S01]  /*7d80*/  F2FP.F16.F32.PACK_AB R60, R9, R8 ;  /* 0x00000008093c723e */ /* 0x000fe200000000ff */
[C---:B------:R-:W-:Y:S01]  /*7d90*/  FFMA R10, R41.reuse, R43, R10 ;  /* 0x0000002b290a7223 */ /* 0x040fe2000000000a */
[--C-:B------:R-:W-:Y:S02]  /*7da0*/  HADD2.F32 R43, -RZ, R58.reuse.H0_H0 ;  /* 0x2000003aff2b7230 */ /* 0x100fe40000004100 */
[----:B------:R-:W-:Y:S01]  /*7db0*/  FFMA R15, R41, R40, R15 ;  /* 0x00000028290f7223 */ /* 0x000fe2000000000f */
[C---:B------:R-:W-:Y:S01]  /*7dc0*/  FMUL R12, R38.reuse, R16 ;  /* 0x00000010260c7220 */ /* 0x040fe20000400000 */
[----:B------:R-:W-:Y:S02]  /*7dd0*/  HADD2.F32 R42, -RZ, R58.H1_H1 ;  /* 0x3000003aff2a7230 */ /* 0x000fe40000004100 */
[C---:B------:R-:W-:Y:S01]  /*7de0*/  FMUL R13, R38.reuse, R17 ;  /* 0x00000011260d7220 */ /* 0x040fe20000400000 */
[C---:B------:R-:W-:Y:S01]  /*7df0*/  FMUL R14, R38.reuse, R18 ;  /* 0x00000012260e7220 */ /* 0x040fe20000400000 */
[----:B------:R-:W-:Y:S01]  /*7e00*/  F2FP.F16.F32.PACK_AB R61, R15, R10 ;  /* 0x0000000a0f3d723e */ /* 0x000fe200000000ff */
[C---:B------:R-:W-:Y:S01]  /*7e10*/  FFMA R12, R41.reuse, R43, R12 ;  /* 0x0000002b290c7223 */ /* 0x040fe2000000000c */
[----:B------:R-:W-:Y:S02]  /*7e20*/  HADD2.F32 R40, -RZ, R59.H1_H1 ;  /* 0x3000003bff287230 */ /* 0x000fe40000004100 */
[C---:B------:R-:W-:Y:S01]  /*7e30*/  FFMA R13, R41.reuse, R42, R13 ;  /* 0x0000002a290d7223 */ /* 0x040fe2000000000d */
[C---:B------:R-:W-:Y:S01]  /*7e40*/  FMUL R19, R38.reuse, R19 ;  /* 0x0000001326137220 */ /* 0x040fe20000400000 */
[--C-:B------:R-:W-:Y:S02]  /*7e50*/  HADD2.F32 R43, -RZ, R64.reuse.H0_H0 ;  /* 0x20000040ff2b7230 */ /* 0x100fe40000004100 */
[C---:B------:R-:W-:Y:S01]  /*7e60*/  FMUL R16, R38.reuse, R20 ;  /* 0x0000001426107220 */ /* 0x040fe20000400000 */
[----:B------:R-:W-:Y:S02]  /*7e70*/  HADD2.F32 R42, -RZ, R64.H1_H1 ;  /* 0x30000040ff2a7230 */ /* 0x000fe40000004100 */
[C---:B------:R-:W-:Y:S01]  /*7e80*/  FMUL R17, R38.reuse, R21 ;  /* 0x0000001526117220 */ /* 0x040fe20000400000 */
[C---:B------:R-:W-:Y:S01]  /*7e90*/  FFMA R14, R41.reuse, R45, R14 ;  /* 0x0000002d290e7223 */ /* 0x040fe2000000000e */
[C---:B------:R-:W-:Y:S01]  /*7ea0*/  FFMA R19, R41.reuse, R40, R19 ;  /* 0x0000002829137223 */ /* 0x040fe20000000013 */
[--C-:B------:R-:W-:Y:S02]  /*7eb0*/  HADD2.F32 R45, -RZ, R65.reuse.H0_H0 ;  /* 0x20000041ff2d7230 */ /* 0x100fe40000004100 */
[C---:B------:R-:W-:Y:S01]  /*7ec0*/  FFMA R16, R41.reuse, R43, R16 ;  /* 0x0000002b29107223 */ /* 0x040fe20000000010 */
[C---:B------:R-:W-:Y:S01]  /*7ed0*/  FMUL R18, R38.reuse, R22 ;  /* 0x0000001626127220 */ /* 0x040fe20000400000 */
[----:B------:R-:W-:Y:S02]  /*7ee0*/  HADD2.F32 R40, -RZ, R65.H1_H1 ;  /* 0x30000041ff287230 */ /* 0x000fe40000004100 */
[C---:B------:R-:W-:Y:S01]  /*7ef0*/  FFMA R17, R41.reuse, R42, R17 ;  /* 0x0000002a29117223 */ /* 0x040fe20000000011 */
[C---:B------:R-:W-:Y:S01]  /*7f00*/  FMUL R23, R38.reuse, R23 ;  /* 0x0000001726177220 */ /* 0x040fe20000400000 */
[--C-:B------:R-:W-:Y:S02]  /*7f10*/  HADD2.F32 R42, -RZ, R66.reuse.H0_H0 ;  /* 0x20000042ff2a7230 */ /* 0x100fe40000004100 */
[C---:B------:R-:W-:Y:S01]  /*7f20*/  FMUL R20, R38.reuse, R24 ;  /* 0x0000001826147220 */ /* 0x040fe20000400000 */
[C---:B------:R-:W-:Y:S01]  /*7f30*/  FFMA R18, R41.reuse, R45, R18 ;  /* 0x0000002d29127223 */ /* 0x040fe20000000012 */
        /* <DEDUP_REMOVED lines=11> */
[----:B------:R-:W-:Y:S01]  /*7ff0*/  FFMA R27, R41, R42, R27 ;  /* 0x0000002a291b7223 */ /* 0x000fe2000000001b */
[C---:B------:R-:W-:Y:S01]  /*8000*/  FMUL R24, R38.reuse, R28 ;  /* 0x0000001c26187220 */ /* 0x040fe20000400000 */
[----:B------:R-:W-:Y:S02]  /*8010*/  HADD2.F32 R42, -RZ, R72.H1_H1 ;  /* 0x30000048ff2a7230 */ /* 0x000fe40000004100 */
[C---:B------:R-:W-:Y:S01]  /*8020*/  FMUL R25, R38.reuse, R29 ;  /* 0x0000001d26197220 */ /* 0x040fe20000400000 */
[--C-:B------:R-:W-:Y:S02]  /*8030*/  HADD2.F32 R43, -RZ, R73.reuse.H0_H0 ;  /* 0x20000049ff2b7230 */ /* 0x100fe40000004100 */
[C---:B------:R-:W-:Y:S01]  /*8040*/  FMUL R26, R38.reuse, R30 ;  /* 0x0000001e261a7220 */ /* 0x040fe20000400000 */
[----:B------:R-:W-:Y:S01]  /*8050*/  F2FP.F16.F32.PACK_AB R62, R13, R12 ;  /* 0x0000000c0d3e723e */ /* 0x000fe200000000ff */
[----:B------:R-:W-:Y:S01]  /*8060*/  FFMA R24, R41, R40, R24 ;  /* 0x0000002829187223 */ /* 0x000fe20000000018 */
[----:B------:R-:W-:Y:S01]  /*8070*/  F2FP.F16.F32.PACK_AB R63, R19, R14 ;  /* 0x0000000e133f723e */ /* 0x000fe200000000ff */
[C---:B------:R-:W-:Y:S01]  /*8080*/  FFMA R25, R41.reuse, R42, R25 ;  /* 0x0000002a29197223 */ /* 0x040fe20000000019 */
[C---:B------:R-:W-:Y:S01]  /*8090*/  FFMA R26, R41.reuse, R43, R26 ;  /* 0x0000002b291a7223 */ /* 0x040fe2000000001a */
[----:B------:R-:W-:Y:S02]  /*80a0*/  HADD2.F32 R40, -RZ, R73.H1_H1 ;  /* 0x30000049ff287230 */ /* 0x000fe40000004100 */
[C---:B------:R-:W-:Y:S01]  /*80b0*/  FMUL R31, R38.reuse, R31 ;  /* 0x0000001f261f7220 */ /* 0x040fe20000400000 */
[----:B------:R4:W-:Y:S01]  /*80c0*/  STS.128 [R100+0x2010], R60 ;  /* 0x0020103c64007388 */ /* 0x0009e20000000c00 */
[--C-:B------:R-:W-:Y:S02]  /*80d0*/  HADD2.F32 R43, -RZ, R74.reuse.H0_H0 ;  /* 0x2000004aff2b7230 */ /* 0x100fe40000004100 */
[C---:B------:R-:W-:Y:S01]  /*80e0*/  FMUL R28, R38.reuse, R32 ;  /* 0x00000020261c7220 */ /* 0x040fe20000400000 */
[----:B------:R-:W-:Y:S02]  /*80f0*/  HADD2.F32 R42, -RZ, R74.H1_H1 ;  /* 0x3000004aff2a7230 */ /* 0x000fe40000004100 */
[C---:B------:R-:W-:Y:S01]  /*8100*/  FMUL R29, R38.reuse, R33 ;  /* 0x00000021261d7220 */ /* 0x040fe20000400000 */
[--C-:B------:R-:W-:Y:S02]  /*8110*/  HADD2.F32 R45, -RZ, R75.reuse.H0_H0 ;  /* 0x2000004bff2d7230 */ /* 0x100fe40000004100 */
[C---:B------:R-:W-:Y:S01]  /*8120*/  FMUL R30, R38.reuse, R34 ;  /* 0x00000022261e7220 */ /* 0x040fe20000400000 */
[----:B------:R-:W-:Y:S02]  /*8130*/  HADD2.F32 R44, -RZ, R75.H1_H1 ;  /* 0x3000004bff2c7230 */ /* 0x000fe40000004100 */
[----:B------:R-:W-:Y:S01]  /*8140*/  FFMA R31, R41, R40, R31 ;  /* 0x00000028291f7223 */ /* 0x000fe2000000001f */
[----:B------:R-:W-:Y:S01]  /*8150*/  FMUL R35, R38, R35 ;  /* 0x0000002326237220 */ /* 0x000fe20000400000 */
[----:B---3--:R-:W-:Y:S01]  /*8160*/  F2FP.F16.F32.PACK_AB R52, R17, R16 ;  /* 0x000000101134723e */ /* 0x008fe200000000ff */
        /* <DEDUP_REMOVED lines=11> */
[----:B------:R-:W-:Y:S02]  /*8220*/  F2FP.F16.F32.PACK_AB R111, R35, R30 ;  /* 0x0000001e236f723e */ /* 0x000fe400000000ff */
[----:B-1----:R-:W-:Y:S03]  /*8230*/  @P6 PRMT R112, R107, 0x654, R112 ;  /* 0x000006546b706816 */ /* 0x002fe60000000070 */
[----:B------:R4:W-:Y:S01]  /*8240*/  STS.128 [R106+0x2030], R108 ;  /* 0x0020306c6a007388 */ /* 0x0009e20000000c00 */
[----:B------:R-:W-:Y:S01]  /*8250*/  @!PT LDS RZ, [RZ] ;  /* 0x00000000fffff984 */ /* 0x000fe20000000800 */
[----:B------:R-:W-:Y:S01]  /*8260*/  @!PT LDS RZ, [RZ] ;  /* 0x00000000fffff984 */ /* 0x000fe20000000800 */
[----:B------:R-:W-:Y:S01]  /*8270*/  @!PT LDS RZ, [RZ] ;  /* 0x00000000fffff984 */ /* 0x000fe20000000800 */
[----:B------:R-:W-:Y:S01]  /*8280*/  @!PT LDS RZ, [RZ] ;  /* 0x00000000fffff984 */ /* 0x000fe20000000800 */
[----:B------:R1:W-:Y:S07]  /*8290*/  MEMBAR.ALL.CTA ;  /* 0x0000000000007992 */ /* 0x0003ee0000008000 */
[----:B-1----:R-:W1:Y:S02]  /*82a0*/  FENCE.VIEW.ASYNC.S ;  /* 0x00000000000073c6 */ /* 0x002e640000000000 */
[----:B-1----:R-:W-:Y:S06]  /*82b0*/  BAR.SYNC.DEFER_BLOCKING 0x1, 0x80 ;  /* 0x0042000000007b1d */ /* 0x002fec0000010000 */
[----:B------:R-:W-:Y:S05]  /*82c0*/  @P0 BRA `(.L_x_123) ;  /* 0x00000000002c0947 */ /* 0x000fea0003800000 */
[----:B------:R-:W1:Y:S01]  /*82d0*/  LDCU.64 UR6, c[0x0][0x348] ;  /* 0x00006900ff0677ac */ /* 0x000e620008000a00 */
[----:B------:R-:W-:Y:S02]  /*82e0*/  R2UR UR10, R102 ;  /* 0x00000000660a72ca */ /* 0x000fe400000e0000 */
[----:B------:R-:W-:Y:S01]  /*82f0*/  R2UR UR11, R99 ;  /* 0x00000000630b72ca */ /* 0x000fe200000e0000 */
[----:B------:R-:W-:Y:S01]  /*8300*/  UIADD3 UR9, UPT, UPT, UR41, 0x20, URZ ;  /* 0x0000002029097890 */ /* 0x000fe2000fffe0ff */
[----:B------:R-:W-:Y:S01]  /*8310*/  R2UR UR12, R101 ;  /* 0x00000000650c72ca */ /* 0x000fe200000e0000 */
[----:B------:R-:W-:Y:S02]  /*8320*/  UIADD3 UR8, UPT, UPT, UR49, 0x2200, URZ ;  /* 0x0000220031087890 */ /* 0x000fe4000fffe0ff */
[----:B-1----:R-:W-:Y:S04]  /*8330*/  UIADD3 UR4, UP0, UPT, UR6, 0x680, URZ ;  /* 0x0000068006047890 */ /* 0x002fe8000ff1e0ff */
[----:B------:R-:W-:Y:S09]  /*8340*/  UIADD3.X UR5, UPT, UPT, URZ, UR7, URZ, UP0, !UPT ;  /* 0x00000007ff057290 */ /* 0x000ff200087fe4ff */
[----:B------:R1:W-:Y:S01]  /*8350*/  UTMASTG.4D.IM2COL [UR8], [UR4] ;  /* 0x00000008040073b5 */ /* 0x0003e20008058000 */
[----:B------:R0:W-:Y:S01]  /*8360*/  UTMACMDFLUSH ;  /* 0x00000000000079b7 */ /* 0x0001e20000000000 */
[----:B-1----:R-:W-:Y:S04]  /*8370*/  DEPBAR.LE SB0, 0x1 ;  /* 0x000080400000791a */ /* 0x002fe80000000000 */
.L_x_123:
[----:B------:R-:W-:Y:S05]  /*8380*/  BSYNC.RECONVERGENT B0 ;  /* 0x0000000000007941 */ /* 0x000fea0003800200 */
.L_x_122:
[----:B------:R-:W-:Y:S01]  /*8390*/  BAR.SYNC.DEFER_BLOCKING 0x1, 0x80 ;  /* 0x0042000000007b1d */ /* 0x000fe20000010000 */
[----:B------:R-:W-:Y:S04]  /*83a0*/  UIADD3 UR4, UPT, UPT, UR50, 0x1, URZ ;  /* 0x0000000132047890 */ /* 0x000fe8000fffe0ff */
[----:B------:R-:W-:Y:S04]  /*83b0*/  UISETP.NE.AND UP0, UPT, UR4, 0x4, UPT ;  /* 0x000000040400788c */ /* 0x000fe8000bf05270 */
[----:B------:R-:W-:Y:S01]  /*83c0*/  USEL UR40, UR4, URZ, UP0 ;  /* 0x000000ff04287287 */ /* 0x000fe20008000000 */
[----:B------:R1:W-:Y:S01]  /*83d0*/  @P6 SYNCS.ARRIVE.TRANS64.RED.A1T0 RZ, [R112+URZ], RZ ;  /* 0x000000ff70ff69a7 */ /* 0x0003e200081004ff */
[----:B------:R-:W-:Y:S01]  /*83e0*/  BSSY B1, `(.L_x_124) ;  /* 0x0000017000017945 */ /* 0x000fe20003800000 */
[----:B------:R-:W3:Y:S02]  /*83f0*/  @P6 SYNCS.PHASECHK.TRANS64.TRYWAIT P0, [R70+URZ+0x80], R69 ;  /* 0x00008045460065a7 */ /* 0x000ee400080011ff */
[----:B---3--:R-:W-:Y:S01]  /*8400*/  @P6 SEL R46, RZ, 0x1, !P0 ;  /* 0x00000001ff2e6807 */ /* 0x008fe20004000000 */
[----:B-1----:R-:W-:Y:S06]  /*8410*/  @!P6 BRA `(.L_x_125) ;  /* 0x00000000004ce947 */ /* 0x002fec0003800000 */
        /* <DEDUP_REMOVED lines=9> */
[----:B------:R-:W-:Y:S04]  /*84b0*/  SHF.L.U32 R5, R83, 0x1f, RZ ;  /* 0x0000001f53057819 */ /* 0x000fe800000006ff */
[----:B------:R-:W1:Y:S02]  /*84c0*/  SYNCS.PHASECHK.TRANS64.TRYWAIT P0, [R70+URZ+0x80], R5 ;  /* 0x00008005460075a7 */ /* 0x000e6400080011ff */
[----:B-1----:R-:W-:Y:S05]  /*84d0*/  @!P0 BRA `(.L_x_128) ;  /* 0x0000002400c08947 */ /* 0x002fea0003800000 */
.L_x_127:
[----:B------:R-:W-:Y:S05]  /*84e0*/  BSYNC B0 ;  /* 0x0000000000007941 */ /* 0x000fea0003800000 */
.L_x_126:
[----:B------:R-:W-:Y:S02]  /*84f0*/  ISETP.NE.AND P0, PT, R68, RZ, PT ;  /* 0x000000ff4400720c */ /* 0x000fe40003f05270 */
[----:B------:R-:W-:Y:S11]  /*8500*/  IADD3 R47, PT, PT, R47, 0x1, RZ ;  /* 0x000000012f2f7810 */ /* 0x000ff60007ffe0ff */
[----:B------:R3:W1:Y:S04]  /*8510*/  @P0 LDS.128 R48, [R4] ;  /* 0x0000000004300984 */ /* 0x0006680000000c00 */
[----:B------:R3:W1:Y:S04]  /*8520*/  @P0 LDS.128 R56, [R3+0x10] ;  /* 0x0000100003380984 */ /* 0x0006680000000c00 */
[----:B------:R3:W1:Y:S04]  /*8530*/  @P0 LDS.128 R64, [R2+0x20] ;  /* 0x0000200002400984 */ /* 0x0006680000000c00 */
[----:B------:R3:W1:Y:S02]  /*8540*/  @P0 LDS.128 R72, [R0+0x30] ;  /* 0x0000300000480984 */ /* 0x0006640000000c00 */
.L_x_125:
[----:B------:R-:W-:Y:S05]  /*8550*/  BSYNC B1 ;  /* 0x0000000000017941 */ /* 0x000fea0003800000 */
.L_x_124:
[----:B---3--:R-:W-:Y:S05]  /*8560*/  VIADD R3, R39, 0x40 ;  /* 0x0000004027037836 */ /* 0x008fea0000000000 */
[----:B------:R-:W-:Y:S04]  /*8570*/  SHF.R.U32.HI R3, RZ, 0x15, R3 ;  /* 0x00000015ff037819 */ /* 0x000fe80000011603 */
[----:B------:R-:W-:Y:S11]  /*8580*/  LOP3.LUT P0, RZ, R3, 0x3, R88, 0x48, !PT ;  /* 0x0000000303ff7812 */ /* 0x000ff60007804858 */
[----:B------:R-:W-:Y:S02]  /*8590*/  @!UPT UIADD3 URZ, UPT, UPT, URZ, URZ, URZ ;  /* 0x000000fffffff290 */ /* 0x000fe4000fffe0ff */
[----:B------:R-:W-:Y:S05]  /*85a0*/  @!P0 BRA `(.L_x_129) ;  /* 0x0000000000408947 */ /* 0x000fea0003800000 */
[----:B------:R-:W1:Y:S01]  /*85b0*/  LDCU.64 UR8, c[0x4][0x70] ;  /* 0x01000e00ff0877ac */ /* 0x000e620008000a00 */
[----:B------:R-:W-:Y:S01]  /*85c0*/  MOV R3, 0x0 ;  /* 0x0000000000037802 */ /* 0x000fe20000000f00 */
[----:B------:R-:W-:Y:S02]  /*85d0*/  HFMA2 R12, -RZ, RZ, 0, 5.9604644775390625e-08 ;  /* 0x00000001ff0c7431 */ /* 0x000fe400000001ff */
[----:B------:R-:W-:Y:S02]  /*85e0*/  IMAD.MOV.U32 R8, RZ, RZ, 0x192 ;  /* 0x00000192ff087424 */ /* 0x000fe400078e00ff */
[----:B------:R-:W-:Y:S01]  /*85f0*/  IMAD.MOV.U32 R13, RZ, RZ, RZ ;  /* 0x000000ffff0d7224 */ /* 0x000fe200078e00ff */
[----:B------:R-:W3:Y:S01]  /*8600*/  LDCU.64 UR6, c[0x4][0x78] ;  /* 0x01000f00ff0677ac */ /* 0x000ee20008000a00 */
[----:B------:R-:W2:Y:S01]  /*8610*/  LDC.64 R2, c[0x4][R3] ;  /* 0x0100000003027b82 */ /* 0x000ea20000000a00 */
[----:B------:R-:W5:Y:S01]  /*8620*/  LDCU.64 UR4, c[0x4][0x10] ;  /* 0x01000200ff0477ac */ /* 0x000f620008000a00 */
[----:B-1----:R-:W-:Y:S01]  /*8630*/  MOV R5, UR9 ;  /* 0x0000000900057c02 */ /* 0x002fe20008000f00 */
[----:B------:R-:W-:Y:S01]  /*8640*/  IMAD.U32 R4, RZ, RZ, UR8 ;  /* 0x00000008ff047e24 */ /* 0x000fe2000f8e00ff */
[----:B---3--:R-:W-:Y:S01]  /*8650*/  MOV R7, UR7 ;  /* 0x0000000700077c02 */ /* 0x008fe20008000f00 */
[----:B------:R-:W-:Y:S01]  /*8660*/  IMAD.U32 R6, RZ, RZ, UR6 ;  /* 0x00000006ff067e24 */ /* 0x000fe2000f8e00ff */
[----:B-----5:R-:W-:Y:S01]  /*8670*/  MOV R11, UR5 ;  /* 0x00000005000b7c02 */ /* 0x020fe20008000f00 */
[----:B------:R-:W-:Y:S02]  /*8680*/  IMAD.U32 R10, RZ, RZ, UR4 ;  /* 0x00000004ff0a7e24 */ /* 0x000fe4000f8e00ff */
[----:B------:R-:W-:Y:S07]  /*8690*/  LEPC R20, `(.L_x_129) ;  /* 0x000000001014794e */ /* 0x000fee0000000000 */
[----:B--2-4-:R-:W-:Y:S05]  /*86a0*/  CALL.ABS.NOINC R2 ;  /* 0x0000000002007343 */ /* 0x014fea0003c00000 */
.L_x_129:
[----:B------:R-:W-:Y:S05]  /*86b0*/  WARPSYNC.ALL ;  /* 0x0000000000007948 */ /* 0x000fea0003800000 */
[----:B------:R-:W-:Y:S01]  /*86c0*/  R2UR UR4, R39 ;  /* 0x00000000270472ca */ /* 0x000fe200000e0000 */
[--C-:B-1----:R-:W-:Y:S01]  /*86d0*/  HADD2.F32 R40, -RZ, R48.reuse.H0_H0 ;  /* 0x20000030ff287230 */ /* 0x102fe20000004100 */
[----:B------:R-:W-:Y:S01]  /*86e0*/  ISETP.NE.AND P6, PT, R104, RZ, PT ;  /* 0x000000ff6800720c */ /* 0x000fe20003fc5270 */
[----:B------:R-:W-:Y:S01]  /*86f0*/  HADD2.F32 R43, -RZ, R48.H1_H1 ;  /* 0x30000030ff2b7230 */ /* 0x000fe20000004100 */
[----:B------:R-:W-:Y:S01]  /*8700*/  ISETP.NE.AND P0, PT, R86, RZ, PT ;  /* 0x000000ff5600720c */ /* 0x000fe20003f05270 */
[----:B------:R-:W-:Y:S01]  /*8710*/  HADD2.F32 R42, -RZ, R49.H0_H0 ;  /* 0x20000031ff2a7230 */ /* 0x000fe20000004100 */
[----:B------:R-:W-:Y:S01]  /*8720*/  MOV R69, UR40 ;  /* 0x0000002800457c02 */ /* 0x000fe20008000f00 */
[--C-:B------:R-:W-:Y:S01]  /*8730*/  HADD2.F32 R45, -RZ, R51.reuse.H0_H0 ;  /* 0x20000033ff2d7230 */ /* 0x100fe20000004100 */
[----:B------:R-:W-:Y:S01]  /*8740*/  BSSY.RECONVERGENT B0, `(.L_x_130) ;  /* 0x000008a000007945 */ /* 0x000fe20003800200 */
[----:B------:R-:W-:Y:S04]  /*8750*/  HADD2.F32 R44, -RZ, R51.H1_H1 ;  /* 0x30000033ff2c7230 */ /* 0x000fe80000004100 */
[----:B------:R-:W1:Y:S02]  /*8760*/  LDTM.x32 R4, tmem[UR4+0x40] ;  /* 0x00004004000479ee */ /* 0x000e6400082c0000 */
[----:B------:R-:W-:Y:S02]  /*8770*/  @P6 LEA R69, R69, UR49, 0x3 ;  /* 0x0000003145456c11 */ /* 0x000fe4000f8e18ff */
[----:B------:R-:W-:Y:S02]  /*8780*/  @P6 SHF.L.U32 R112, R83, 0x1f, RZ ;  /* 0x0000001f53706819 */ /* 0x000fe400000006ff */
[----:B------:R-:W-:Y:S02]  /*8790*/  @P6 IADD3 R70, PT, PT, R69, 0xa0, RZ ;  /* 0x000000a045466810 */ /* 0x000fe40007ffe0ff */
[----:B------:R-:W-:Y:S02]  /*87a0*/  LEA R69, R47, UR49, 0x3 ;  /* 0x000000312f457c11 */ /* 0x000fe4000f8e18ff */
[----:B------:R-:W-:Y:S01]  /*87b0*/  @P6 PRMT R70, R107, 0x654, R70 ;  /* 0x000006546b466816 */ /* 0x000fe20000000046 */
[C---:B-1----:R-:W-:Y:S01]  /*87c0*/  FMUL R0, R38.reuse, R4 ;  /* 0x0000000426007220 */ /* 0x042fe20000400000 */
[C---:B------:R-:W-:Y:S01]  /*87d0*/  FMUL R2, R38.reuse, R5 ;  /* 0x0000000526027220 */ /* 0x040fe20000400000 */
[C---:B------:R-:W-:Y:S01]  /*87e0*/  FMUL R3, R38.reuse, R6 ;  /* 0x0000000626037220 */ /* 0x040fe20000400000 */
[C---:B------:R-:W-:Y:S01]  /*87f0*/  FMUL R7, R38.reuse, R7 ;  /* 0x0000000726077220 */ /* 0x040fe20000400000 */
[C---:B------:R-:W-:Y:S01]  /*8800*/  FFMA R0, R41.reuse, R40, R0 ;  /* 0x0000002829007223 */ /* 0x040fe20000000000 */
[----:B------:R-:W-:Y:S02]  /*8810*/  HADD2.F32 R40, -RZ, R49.H1_H1 ;  /* 0x30000031ff287230 */ /* 0x000fe40000004100 */
[C---:B------:R-:W-:Y:S01]  /*8820*/  FFMA R2, R41.reuse, R43, R2 ;  /* 0x0000002b29027223 */ /* 0x040fe20000000002 */
[C---:B------:R-:W-:Y:S01]  /*8830*/  FFMA R3, R41.reuse, R42, R3 ;  /* 0x0000002a29037223 */ /* 0x040fe20000000003 */
[--C-:B------:R-:W-:Y:S02]  /*8840*/  HADD2.F32 R43, -RZ, R50.reuse.H0_H0 ;  /* 0x20000032ff2b7230 */ /* 0x100fe40000004100 */
[----:B------:R-:W-:Y:S01]  /*8850*/  FMUL R4, R38, R8 ;  /* 0x0000000826047220 */ /* 0x000fe20000400000 */
[----:B------:R-:W-:Y:S01]  /*8860*/  HADD2.F32 R42, -RZ, R50.H1_H1 ;  /* 0x30000032ff2a7230 */ /* 0x000fe20000004100 */
[----:B----4-:R-:W-:Y:S01]  /*8870*/  F2FP.F16.F32.PACK_AB R60, R2, R0 ;  /* 0x00000000023c723e */ /* 0x010fe200000000ff */
[C---:B------:R-:W-:Y:S01]  /*8880*/  FFMA R7, R41.reuse, R40, R7 ;  /* 0x0000002829077223 */ /* 0x040fe20000000007 */
[----:B------:R-:W-:Y:S01]  /*8890*/  FFMA R4, R41, R43, R4 ;  /* 0x0000002b29047223 */ /* 0x000fe20000000004 */
[C---:B------:R-:W-:Y:S01]  /*88a0*/  FMUL R5, R38.reuse, R9 ;  /* 0x0000000926057220 */ /* 0x040fe20000400000 */
[C---:B------:R-:W-:Y:S01]  /*88b0*/  FMUL R6, R38.reuse, R10 ;  /* 0x0000000a26067220 */ /* 0x040fe20000400000 */
[C---:B------:R-:W-:Y:S01]  /*88c0*/  FMUL R11, R38.reuse, R11 ;  /* 0x0000000b260b7220 */ /* 0x040fe20000400000 */
[--C-:B------:R-:W-:Y:S01]  /*88d0*/  HADD2.F32 R40, -RZ, R56.reuse.H0_H0 ;  /* 0x20000038ff287230 */ /* 0x100fe20000004100 */
[----:B------:R-:W-:Y:S01]  /*88e0*/  F2FP.F16.F32.PACK_AB R61, R7, R3 ;  /* 0x00000003073d723e */ /* 0x000fe200000000ff */
[C---:B------:R-:W-:Y:S01]  /*88f0*/  FFMA R5, R41.reuse, R42, R5 ;  /* 0x0000002a29057223 */ /* 0x040fe20000000005 */
[C---:B------:R-:W-:Y:S01]  /*8900*/  FFMA R6, R41.reuse, R45, R6 ;  /* 0x0000002d29067223 */ /* 0x040fe20000000006 */
[----:B------:R-:W-:Y:S01]  /*8910*/  FFMA R11, R41, R44, R11 ;  /* 0x0000002c290b7223 */ /* 0x000fe2000000000b */
[C---:B------:R-:W-:Y:S01]  /*8920*/  FMUL R8, R38.reuse, R12 ;  /* 0x0000000c26087220 */ /* 0x040fe20000400000 */
[----:B------:R-:W-:Y:S01]  /*8930*/  HADD2.F32 R42, -RZ, R56.H1_H1 ;  /* 0x30000038ff2a7230 */ /* 0x000fe20000004100 */
[----:B------:R-:W-:Y:S01]  /*8940*/  F2FP.F16.F32.PACK_AB R62, R5, R4 ;  /* 0x00000004053e723e */ /* 0x000fe200000000ff */
[C---:B------:R-:W-:Y:S01]  /*8950*/  FMUL R9, R38.reuse, R13 ;  /* 0x0000000d26097220 */ /* 0x040fe20000400000 */
[----:B------:R-:W-:Y:S01]  /*8960*/  F2FP.F16.F32.PACK_AB R63, R11, R6 ;  /* 0x000000060b3f723e */ /* 0x000fe200000000ff */
[C---:B------:R-:W-:Y:S01]  /*8970*/  FFMA R8, R41.reuse, R40, R8 ;  /* 0x0000002829087223 */ /* 0x040fe20000000008 */
[--C-:B------:R-:W-:Y:S02]  /*8980*/  HADD2.F32 R43, -RZ, R57.reuse.H0_H0 ;  /* 0x20000039ff2b7230 */ /* 0x100fe40000004100 */
[----:B------:R-:W-:Y:S01]  /*8990*/  FFMA R9, R41, R42, R9 ;  /* 0x0000002a29097223 */ /* 0x000fe20000000009 */
[C---:B------:R-:W-:Y:S01]  /*89a0*/  FMUL R10, R38.reuse, R14 ;  /* 0x0000000e260a7220 */ /* 0x040fe20000400000 */
[----:B------:R1:W-:Y:S01]  /*89b0*/  STS.128 [R84+0x4000], R60 ;  /* 0x0040003c54007388 */ /* 0x0003e20000000c00 */
[----:B------:R-:W-:Y:S02]  /*89c0*/  HADD2.F32 R40, -RZ, R57.H1_H1 ;  /* 0x30000039ff287230 */ /* 0x000fe40000004100 */
[C---:B------:R-:W-:Y:S01]  /*89d0*/  FMUL R15, R38.reuse, R15 ;  /* 0x0000000f260f7220 */ /* 0x040fe20000400000 */
        /* <DEDUP_REMOVED lines=14> */
[C---:B------:R-:W-:Y:S01]  /*8ac0*/  FMUL R16, R38.reuse, R20 ;  /* 0x0000001426107220 */ /* 0x040fe20000400000 */
[C---:B------:R-:W-:Y:S01]  /*8ad0*/  FFMA R14, R41.reuse, R43, R14 ;  /* 0x0000002b290e7223 */ /* 0x040fe2000000000e */
[--C-:B------:R-:W-:Y:S02]  /*8ae0*/  HADD2.F32 R43, -RZ, R64.reuse.H0_H0 ;  /* 0x20000040ff2b7230 */ /* 0x100fe40000004100 */
        /* <DEDUP_REMOVED lines=22> */
[----:B------:R-:W-:Y:S01]  /*8c50*/  FFMA R27, R41, R42, R27 ;  /* 0x0000002a291b7223 */ /* 0x000fe2000000001b */
[--C-:B------:R-:W-:Y:S02]  /*8c60*/  HADD2.F32 R40, -RZ, R72.reuse.H0_H0 ;  /* 0x20000048ff287230 */ /* 0x100fe40000004100 */
        /* <DEDUP_REMOVED lines=22> */
[----:B-1----:R-:W-:Y:S01]  /*8dd0*/  F2FP.F16.F32.PACK_AB R60, R17, R16 ;  /* 0x00000010113c723e */ /* 0x002fe200000000ff */
        /* <DEDUP_REMOVED lines=32> */
.L_x_131:
[----:B------:R-:W-:Y:S05]  /*8fe0*/  BSYNC.RECONVERGENT B0 ;  /* 0x0000000000007941 */ /* 0x000fea0003800200 */
.L_x_130:
[----:B------:R-:W-:Y:S01]  /*8ff0*/  BAR.SYNC.DEFER_BLOCKING 0x1, 0x80 ;  /* 0x0042000000007b1d */ /* 0x000fe20000010000 */
[----:B------:R-:W-:Y:S04]  /*9000*/  UIADD3 UR4, UPT, UPT, UR40, 0x1, URZ ;  /* 0x0000000128047890 */ /* 0x000fe8000fffe0ff */
[----:B------:R-:W-:Y:S04]  /*9010*/  UISETP.NE.AND UP0, UPT, UR4, 0x4, UPT ;  /* 0x000000040400788c */ /* 0x000fe8000bf05270 */
[----:B------:R-:W-:Y:S01]  /*9020*/  USEL UR50, UR4, URZ, UP0 ;  /* 0x000000ff04327287 */ /* 0x000fe20008000000 */
[----:B------:R1:W-:Y:S01]  /*9030*/  @P6 SYNCS.ARRIVE.TRANS64.RED.A1T0 RZ, [R70+URZ], RZ ;  /* 0x000000ff46ff69a7 */ /* 0x0003e200081004ff */
[----:B------:R-:W-:Y:S01]  /*9040*/  BSSY B1, `(.L_x_132) ;  /* 0x0000017000017945 */ /* 0x000fe20003800000 */
[----:B------:R-:W4:Y:S02]  /*9050*/  @P6 SYNCS.PHASECHK.TRANS64.TRYWAIT P0, [R69+URZ+0x80], R112 ;  /* 0x00008070450065a7 */ /* 0x000f2400080011ff */
[----:B----4-:R-:W-:Y:S01]  /*9060*/  @P6 SEL R46, RZ, 0x1, !P0 ;  /* 0x00000001ff2e6807 */ /* 0x010fe20004000000 */
        /* <DEDUP_REMOVED lines=13> */
.L_x_135:
[----:B------:R-:W-:Y:S05]  /*9140*/  BSYNC B0 ;  /* 0x0000000000007941 */ /* 0x000fea0003800000 */
.L_x_134:
[----:B------:R-:W-:Y:S11]  /*9150*/  ISETP.NE.AND P0, PT, R68, RZ, PT ;  /* 0x000000ff4400720c */ /* 0x000ff60003f05270 */
[----:B------:R-:W-:Y:S02]  /*9160*/  @!UPT UIADD3 URZ, UPT, UPT, URZ, URZ, URZ ;  /* 0x000000fffffff290 */ /* 0x000fe4000fffe0ff */
[----:B------:R4:W1:Y:S04]  /*9170*/  @P0 LDS.128 R48, [R3] ;  /* 0x0000000003300984 */ /* 0x0008680000000c00 */
[----:B------:R4:W1:Y:S04]  /*9180*/  @P0 LDS.128 R56, [R2+0x10] ;  /* 0x0000100002380984 */ /* 0x0008680000000c00 */
[----:B------:R4:W1:Y:S04]  /*9190*/  @P0 LDS.128 R64, [R0+0x20] ;  /* 0x0000200000400984 */ /* 0x0008680000000c00 */
[----:B------:R4:W1:Y:S02]  /*91a0*/  @P0 LDS.128 R72, [R47+0x30] ;  /* 0x000030002f480984 */ /* 0x0008640000000c00 */
.L_x_133:
[----:B------:R-:W-:Y:S05]  /*91b0*/  BSYNC B1 ;  /* 0x0000000000017941 */ /* 0x000fea0003800000 */
.L_x_132:
[----:B----4-:R-:W-:Y:S05]  /*91c0*/  VIADD R3, R39, 0x60 ;  /* 0x0000006027037836 */ /* 0x010fea0000000000 */
[----:B------:R-:W-:Y:S04]  /*91d0*/  SHF.R.U32.HI R3, RZ, 0x15, R3 ;  /* 0x00000015ff037819 */ /* 0x000fe80000011603 */
[----:B------:R-:W-:Y:S11]  /*91e0*/  LOP3.LUT P0, RZ, R3, 0x3, R88, 0x48, !PT ;  /* 0x0000000303ff7812 */ /* 0x000ff60007804858 */
[----:B------:R-:W-:Y:S02]  /*91f0*/  @!UPT UIADD3 URZ, UPT, UPT, URZ, URZ, URZ ;  /* 0x000000fffffff290 */ /* 0x000fe4000fffe0ff */
[----:B------:R-:W-:Y:S05]  /*9200*/  @!P0 BRA `(.L_x_137) ;  /* 0x0000000000408947 */ /* 0x000fea0003800000 */
[----:B------:R-:W4:Y:S01]  /*9210*/  LDCU.64 UR8, c[0x4][0x70] ;  /* 0x01000e00ff0877ac */ /* 0x000f220008000a00 */
[----:B------:R-:W-:Y:S01]  /*9220*/  MOV R3, 0x0 ;  /* 0x0000000000037802 */ /* 0x000fe20000000f00 */
[----:B------:R-:W-:Y:S02]  /*9230*/  HFMA2 R12, -RZ, RZ, 0, 5.9604644775390625e-08 ;  /* 0x00000001ff0c7431 */ /* 0x000fe400000001ff */
[----:B------:R-:W-:Y:S02]  /*9240*/  IMAD.MOV.U32 R8, RZ, RZ, 0x192 ;  /* 0x00000192ff087424 */ /* 0x000fe400078e00ff */
[----:B------:R-:W-:Y:S01]  /*9250*/  IMAD.MOV.U32 R13, RZ, RZ, RZ ;  /* 0x000000ffff0d7224 */ /* 0x000fe200078e00ff */
[----:B------:R-:W5:Y:S01]  /*9260*/  LDCU.64 UR6, c[0x4][0x78] ;  /* 0x01000f00ff0677ac */ /* 0x000f620008000a00 */
[----:B------:R-:W2:Y:S01]  /*9270*/  LDC.64 R2, c[0x4][R3] ;  /* 0x0100000003027b82 */ /* 0x000ea20000000a00 */
[----:B------:R-:W3:Y:S01]  /*9280*/  LDCU.64 UR4, c[0x4][0x10] ;  /* 0x01000200ff0477ac */ /* 0x000ee20008000a00 */
[----:B----4-:R-:W-:Y:S01]  /*9290*/  MOV R5, UR9 ;  /* 0x0000000900057c02 */ /* 0x010fe20008000f00 */
[----:B-1----:R-:W-:Y:S01]  /*92a0*/  IMAD.U32 R4, RZ, RZ, UR8 ;  /* 0x00000008ff047e24 */ /* 0x002fe2000f8e00ff */
[----:B-----5:R-:W-:Y:S01]  /*92b0*/  MOV R7, UR7 ;  /* 0x0000000700077c02 */ /* 0x020fe20008000f00 */
[----:B------:R-:W-:Y:S01]  /*92c0*/  IMAD.U32 R6, RZ, RZ, UR6 ;  /* 0x00000006ff067e24 */ /* 0x000fe2000f8e00ff */
[----:B---3--:R-:W-:Y:S01]  /*92d0*/  MOV R11, UR5 ;  /* 0x00000005000b7c02 */ /* 0x008fe20008000f00 */
[----:B------:R-:W-:Y:S02]  /*92e0*/  IMAD.U32 R10, RZ, RZ, UR4 ;  /* 0x00000004ff0a7e24 */ /* 0x000fe4000f8e00ff */
[----:B------:R-:W-:Y:S07]  /*92f0*/  LEPC R20, `(.L_x_137) ;  /* 0x000000001014794e */ /* 0x000fee0000000000 */
[----:B--2---:R-:W-:Y:S05]  /*9300*/  CALL.ABS.NOINC R2 ;  /* 0x0000000002007343 */ /* 0x004fea0003c00000 */
.L_x_137:
[----:B------:R-:W-:Y:S01]  /*9310*/  ISETP.NE.AND P0, PT, R86, RZ, PT ;  /* 0x000000ff5600720c */ /* 0x000fe20003f05270 */
[----:B------:R-:W-:Y:S05]  /*9320*/  WARPSYNC.ALL ;  /* 0x0000000000007948 */ /* 0x000fea0003800000 */
[----:B------:R-:W-:Y:S01]  /*9330*/  R2UR UR4, R39 ;  /* 0x00000000270472ca */ /* 0x000fe200000e0000 */
[--C-:B-1----:R-:W-:Y:S01]  /*9340*/  HADD2.F32 R40, -RZ, R48.reuse.H0_H0 ;  /* 0x20000030ff287230 */ /* 0x102fe20000004100 */
[----:B------:R-:W-:Y:S01]  /*9350*/  IADD3 R105, PT, PT, R105, 0xf0, RZ ;  /* 0x000000f069697810 */ /* 0x000fe20007ffe0ff */
[----:B------:R-:W-:Y:S01]  /*9360*/  HADD2.F32 R42, -RZ, R48.H1_H1 ;  /* 0x30000030ff2a7230 */ /* 0x000fe20000004100 */
[----:B------:R-:W-:Y:S01]  /*9370*/  BSSY.RECONVERGENT B0, `(.L_x_138) ;  /* 0x000008a000007945 */ /* 0x000fe20003800200 */
[--C-:B------:R-:W-:Y:S01]  /*9380*/  HADD2.F32 R43, -RZ, R49.reuse.H0_H0 ;  /* 0x20000031ff2b7230 */ /* 0x100fe20000004100 */
[----:B------:R-:W-:Y:S01]  /*9390*/  LOP3.LUT R105, R105, 0xfefffff8, RZ, 0xc0, !PT ;  /* 0xfefffff869697812 */ /* 0x000fe200078ec0ff */
[----:B------:R-:W-:Y:S02]  /*93a0*/  HADD2.F32 R44, -RZ, R49.H1_H1 ;  /* 0x30000031ff2c7230 */ /* 0x000fe40000004100 */
[--C-:B------:R-:W-:Y:S02]  /*93b0*/  HADD2.F32 R45, -RZ, R50.reuse.H0_H0 ;  /* 0x20000032ff2d7230 */ /* 0x100fe40000004100 */
[----:B------:R-:W-:Y:S02]  /*93c0*/  HADD2.F32 R46, -RZ, R50.H1_H1 ;  /* 0x30000032ff2e7230 */ /* 0x000fe40000004100 */
[----:B------:R-:W1:Y:S01]  /*93d0*/  LDTM.x32 R4, tmem[UR4+0x60] ;  /* 0x00006004000479ee */ /* 0x000e6200082c0000 */
[----:B------:R-:W-:Y:S01]  /*93e0*/  NOP ;  /* 0x0000000000007918 */ /* 0x000fe20000000000 */
[----:B-1----:R1:W-:Y:S01]  /*93f0*/  SYNCS.ARRIVE.TRANS64.RED.A1T0 RZ, [R105+URZ], RZ ;  /* 0x000000ff69ff79a7 */ /* 0x0023e200081004ff */
[--C-:B------:R-:W-:Y:S02]  /*9400*/  HADD2.F32 R47, -RZ, R51.reuse.H0_H0 ;  /* 0x20000033ff2f7230 */ /* 0x100fe40000004100 */
[----:B------:R-:W-:Y:S02]  /*9410*/  HADD2.F32 R48, -RZ, R51.H1_H1 ;  /* 0x30000033ff307230 */ /* 0x000fe40000004100 */
[--C-:B------:R-:W-:Y:S02]  /*9420*/  HADD2.F32 R49, -RZ, R56.reuse.H0_H0 ;  /* 0x20000038ff317230 */ /* 0x100fe40000004100 */
[----:B------:R-:W-:Y:S02]  /*9430*/  HADD2.F32 R51, -RZ, R56.H1_H1 ;  /* 0x30000038ff337230 */ /* 0x000fe40000004100 */
[--C-:B------:R-:W-:Y:S02]  /*9440*/  HADD2.F32 R50, -RZ, R57.reuse.H0_H0 ;  /* 0x20000039ff327230 */ /* 0x100fe40000004100 */
[----:B---3--:R-:W-:Y:S02]  /*9450*/  HADD2.F32 R52, -RZ, R57.H1_H1 ;  /* 0x30000039ff347230 */ /* 0x008fe40000004100 */
[--C-:B------:R-:W-:Y:S02]  /*9460*/  HADD2.F32 R53, -RZ, R58.reuse.H0_H0 ;  /* 0x2000003aff357230 */ /* 0x100fe40000004100 */
[----:B------:R-:W-:Y:S02]  /*9470*/  HADD2.F32 R54, -RZ, R58.H1_H1 ;  /* 0x3000003aff367230 */ /* 0x000fe40000004100 */
[--C-:B------:R-:W-:Y:S02]  /*9480*/  HADD2.F32 R55, -RZ, R59.reuse.H0_H0 ;  /* 0x2000003bff377230 */ /* 0x100fe40000004100 */
[----:B------:R-:W-:Y:S02]  /*9490*/  HADD2.F32 R56, -RZ, R59.H1_H1 ;  /* 0x3000003bff387230 */ /* 0x000fe40000004100 */
[--C-:B------:R-:W-:Y:S02]  /*94a0*/  HADD2.F32 R57, -RZ, R64.reuse.H0_H0 ;  /* 0x20000040ff397230 */ /* 0x100fe40000004100 */
[C---:B------:R-:W-:Y:S01]  /*94b0*/  FMUL R4, R38.reuse, R4 ;  /* 0x0000000426047220 */ /* 0x040fe20000400000 */
[C---:B------:R-:W-:Y:S01]  /*94c0*/  FMUL R5, R38.reuse, R5 ;  /* 0x0000000526057220 */ /* 0x040fe20000400000 */
[C---:B------:R-:W-:Y:S01]  /*94d0*/  FMUL R6, R38.reuse, R6 ;  /* 0x0000000626067220 */ /* 0x040fe20000400000 */
[C---:B------:R-:W-:Y:S01]  /*94e0*/  FMUL R7, R38.reuse, R7 ;  /* 0x0000000726077220 */ /* 0x040fe20000400000 */
[C---:B------:R-:W-:Y:S01]  /*94f0*/  FFMA R4, R41.reuse, R40, R4 ;  /* 0x0000002829047223 */ /* 0x040fe20000000004 */
[C---:B------:R-:W-:Y:S01]  /*9500*/  FFMA R5, R41.reuse, R42, R5 ;  /* 0x0000002a29057223 */ /* 0x040fe20000000005 */
[C---:B------:R-:W-:Y:S01]  /*9510*/  FFMA R6, R41.reuse, R43, R6 ;  /* 0x0000002b29067223 */ /* 0x040fe20000000006 */
[----:B------:R-:W-:Y:S01]  /*9520*/  FFMA R7, R41, R44, R7 ;  /* 0x0000002c29077223 */ /* 0x000fe20000000007 */
[C---:B------:R-:W-:Y:S01]  /*9530*/  FMUL R8, R38.reuse, R8 ;  /* 0x0000000826087220 */ /* 0x040fe20000400000 */
[C---:B------:R-:W-:Y:S01]  /*9540*/  FMUL R9, R38.reuse, R9 ;  /* 0x0000000926097220 */ /* 0x040fe20000400000 */
[----:B------:R-:W-:Y:S01]  /*9550*/  F2FP.F16.F32.PACK_AB R108, R5, R4 ;  /* 0x00000004056c723e */ /* 0x000fe200000000ff */
[C---:B------:R-:W-:Y:S01]  /*9560*/  FMUL R10, R38.reuse, R10 ;  /* 0x0000000a260a7220 */ /* 0x040fe20000400000 */
[----:B------:R-:W-:Y:S01]  /*9570*/  F2FP.F16.F32.PACK_AB R109, R7, R6 ;  /* 0x00000006076d723e */ /* 0x000fe200000000ff */
[C---:B------:R-:W-:Y:S01]  /*9580*/  FFMA R8, R41.reuse, R45, R8 ;  /* 0x0000002d29087223 */ /* 0x040fe20000000008 */
[C---:B------:R-:W-:Y:S01]  /*9590*/  FFMA R9, R41.reuse, R46, R9 ;  /* 0x0000002e29097223 */ /* 0x040fe20000000009 */
[----:B------:R-:W-:Y:S01]  /*95a0*/  FFMA R10, R41, R47, R10 ;  /* 0x0000002f290a7223 */ /* 0x000fe2000000000a */
[C---:B------:R-:W-:Y:S01]  /*95b0*/  FMUL R11, R38.reuse, R11 ;  /* 0x0000000b260b7220 */ /* 0x040fe20000400000 */
[C---:B------:R-:W-:Y:S01]  /*95c0*/  FMUL R0, R38.reuse, R12 ;  /* 0x0000000c26007220 */ /* 0x040fe20000400000 */
[C---:B------:R-:W-:Y:S01]  /*95d0*/  FMUL R2, R38.reuse, R13 ;  /* 0x0000000d26027220 */ /* 0x040fe20000400000 */
[----:B------:R-:W-:Y:S01]  /*95e0*/  F2FP.F16.F32.PACK_AB R110, R9, R8 ;  /* 0x00000008096e723e */ /* 0x000fe200000000ff */
[C---:B------:R-:W-:Y:S01]  /*95f0*/  FFMA R11, R41.reuse, R48, R11 ;  /* 0x00000030290b7223 */ /* 0x040fe2000000000b */
[C---:B------:R-:W-:Y:S01]  /*9600*/  FFMA R0, R41.reuse, R49, R0 ;  /* 0x0000003129007223 */ /* 0x040fe20000000000 */
[C---:B------:R-:W-:Y:S01]  /*9610*/  FFMA R2, R41.reuse, R51, R2 ;  /* 0x0000003329027223 */ /* 0x040fe20000000002 */
[C---:B------:R-:W-:Y:S01]  /*9620*/  FMUL R3, R38.reuse, R14 ;  /* 0x0000000e26037220 */ /* 0x040fe20000400000 */
[C---:B------:R-:W-:Y:S01]  /*9630*/  FMUL R15, R38.reuse, R15 ;  /* 0x0000000f260f7220 */ /* 0x040fe20000400000 */
[C---:B------:R-:W-:Y:S01]  /*9640*/  FMUL R12, R38.reuse, R16 ;  /* 0x00000010260c7220 */ /* 0x040fe20000400000 */
[C---:B------:R-:W-:Y:S01]  /*9650*/  FMUL R13, R38.reuse, R17 ;  /* 0x00000011260d7220 */ /* 0x040fe20000400000 */
[C---:B------:R-:W-:Y:S01]  /*9660*/  FFMA R3, R41.reuse, R50, R3 ;  /* 0x0000003229037223 */ /* 0x040fe20000000003 */
[C---:B------:R-:W-:Y:S01]  /*9670*/  FMUL R14, R38.reuse, R18 ;  /* 0x00000012260e7220 */ /* 0x040fe20000400000 */
[----:B------:R-:W-:Y:S01]  /*9680*/  FFMA R15, R41, R52, R15 ;  /* 0x00000034290f7223 */ /* 0x000fe2000000000f */
[C---:B------:R-:W-:Y:S01]  /*9690*/  FMUL R19, R38.reuse, R19 ;  /* 0x0000001326137220 */ /* 0x040fe20000400000 */
[----:B------:R-:W-:Y:S01]  /*96a0*/  F2FP.F16.F32.PACK_AB R111, R11, R10 ;  /* 0x0000000a0b6f723e */ /* 0x000fe200000000ff */
[C---:B------:R-:W-:Y:S01]  /*96b0*/  FFMA R12, R41.reuse, R53, R12 ;  /* 0x00000035290c7223 */ /* 0x040fe2000000000c */
[----:B------:R-:W-:Y:S02]  /*96c0*/  HADD2.F32 R58, -RZ, R64.H1_H1 ;  /* 0x30000040ff3a7230 */ /* 0x000fe40000004100 */
[C---:B------:R-:W-:Y:S01]  /*96d0*/  FMUL R16, R38.reuse, R20 ;  /* 0x0000001426107220 */ /* 0x040fe20000400000 */
[C---:B------:R-:W-:Y:S01]  /*96e0*/  FFMA R13, R41.reuse, R54, R13 ;  /* 0x00000036290d7223 */ /* 0x040fe2000000000d */
[----:B------:R1:W-:Y:S01]  /*96f0*/  STS.128 [R84+0x6000], R108 ;  /* 0x0060006c54007388 */ /* 0x0003e20000000c00 */
[--C-:B------:R-:W-:Y:S02]  /*9700*/  HADD2.F32 R59, -RZ, R65.reuse.H0_H0 ;  /* 0x20000041ff3b7230 */ /* 0x100fe40000004100 */
[C---:B------:R-:W-:Y:S01]  /*9710*/  FMUL R17, R38.reuse, R21 ;  /* 0x0000001526117220 */ /* 0x040fe20000400000 */
[C---:B------:R-:W-:Y:S01]  /*9720*/  FFMA R14, R41.reuse, R55, R14 ;  /* 0x00000037290e7223 */ /* 0x040fe2000000000e */
[----:B------:R-:W-:Y:S02]  /*9730*/  HADD2.F32 R60, -RZ, R65.H1_H1 ;  /* 0x30000041ff3c7230 */ /* 0x000fe40000004100 */
[C---:B------:R-:W-:Y:S01]  /*9740*/  FMUL R18, R38.reuse, R22 ;  /* 0x0000001626127220 */ /* 0x040fe20000400000 */
[C---:B------:R-:W-:Y:S01]  /*9750*/  FFMA R19, R41.reuse, R56, R19 ;  /* 0x0000003829137223 */ /* 0x040fe20000000013 */
        /* <DEDUP_REMOVED lines=13> */
[----:B------:R-:W-:Y:S01]  /*9830*/  FMUL R27, R38, R27 ;  /* 0x0000001b261b7220 */ /* 0x000fe20000400000 */
[----:B------:R-:W-:Y:S01]  /*9840*/  F2FP.F16.F32.PACK_AB R112, R2, R0 ;  /* 0x000000000270723e */ /* 0x000fe200000000ff */
[----:B------:R-:W-:Y:S01]  /*9850*/  FFMA R20, R41, R61, R20 ;  /* 0x0000003d29147223 */ /* 0x000fe20000000014 */
[----:B------:R-:W-:Y:S01]  /*9860*/  F2FP.F16.F32.PACK_AB R113, R15, R3 ;  /* 0x000000030f71723e */ /* 0x000fe200000000ff */
[----:B------:R-:W-:Y:S01]  /*9870*/  HADD2.F32 R66, -RZ, R72.H1_H1 ;  /* 0x30000048ff427230 */ /* 0x000fe20000004100 */
[----:B------:R-:W-:Y:S01]  /*9880*/  F2FP.F16.F32.PACK_AB R114, R13, R12 ;  /* 0x0000000c0d72723e */ /* 0x000fe200000000ff */
[C---:B------:R-:W-:Y:S01]  /*9890*/  FMUL R24, R38.reuse, R28 ;  /* 0x0000001c26187220 */ /* 0x040fe20000400000 */
[----:B------:R-:W-:Y:S01]  /*98a0*/  F2FP.F16.F32.PACK_AB R115, R19, R14 ;  /* 0x0000000e1373723e */ /* 0x000fe200000000ff */
[C---:B------:R-:W-:Y:S01]  /*98b0*/  FFMA R21, R41.reuse, R62, R21 ;  /* 0x0000003e29157223 */ /* 0x040fe20000000015 */
[--C-:B------:R-:W-:Y:S02]  /*98c0*/  HADD2.F32 R67, -RZ, R73.reuse.H0_H0 ;  /* 0x20000049ff437230 */ /* 0x100fe40000004100 */
[C---:B------:R-:W-:Y:S01]  /*98d0*/  FMUL R25, R38.reuse, R29 ;  /* 0x0000001d26197220 */ /* 0x040fe20000400000 */
[C---:B------:R-:W-:Y:S01]  /*98e0*/  FFMA R22, R41.reuse, R63, R22 ;  /* 0x0000003f29167223 */ /* 0x040fe20000000016 */
[----:B------:R1:W-:Y:S01]  /*98f0*/  STS.128 [R100+0x6010], R112 ;  /* 0x0060107064007388 */ /* 0x0003e20000000c00 */
        /* <DEDUP_REMOVED lines=42> */
[----:B------:R-:W-:Y:S01]  /*9ba0*/  R2UR UR12, R101 ;  /* 0x00000000650c72ca */ /* 0x000fe200000e0000 */
[----:B------:R-:W-:Y:S02]  /*9bb0*/  UIADD3 UR8, UPT, UPT, UR49, 0x6200, URZ ;  /* 0x0000620031087890 */ /* 0x000fe4000fffe0ff */
[----:B---3--:R-:W-:Y:S04]  /*9bc0*/  UIADD3 UR4, UP0, UPT, UR6, 0x680, URZ ;  /* 0x0000068006047890 */ /* 0x008fe8000ff1e0ff */
[----:B------:R-:W-:Y:S09]  /*9bd0*/  UIADD3.X UR5, UPT, UPT, URZ, UR7, URZ, UP0, !UPT ;  /* 0x00000007ff057290 */ /* 0x000ff200087fe4ff */
[----:B------:R3:W-:Y:S01]  /*9be0*/  UTMASTG.4D.IM2COL [UR8], [UR4] ;  /* 0x00000008040073b5 */ /* 0x0007e20008058000 */
[----:B------:R0:W-:Y:S01]  /*9bf0*/  UTMACMDFLUSH ;  /* 0x00000000000079b7 */ /* 0x0001e20000000000 */
[----:B---3--:R-:W-:Y:S04]  /*9c00*/  DEPBAR.LE SB0, 0x1 ;  /* 0x000080400000791a */ /* 0x008fe80000000000 */
.L_x_139:
[----:B------:R-:W-:Y:S05]  /*9c10*/  BSYNC.RECONVERGENT B0 ;  /* 0x0000000000007941 */ /* 0x000fea0003800200 */
.L_x_138:
[----:B------:R-:W-:Y:S01]  /*9c20*/  BAR.SYNC.DEFER_BLOCKING 0x1, 0x80 ;  /* 0x0042000000007b1d */ /* 0x000fe20000010000 */
[----:B------:R-:W-:Y:S01]  /*9c30*/  UISETP.NE.AND UP0, UPT, UR53, -0x4, UPT ;  /* 0xfffffffc3500788c */ /* 0x000fe2000bf05270 */
[----:B------:R-:W-:Y:S08]  /*9c40*/  IADD3 R0, PT, PT, R36, 0x1, RZ ;  /* 0x0000000124007810 */ /* 0x000ff00007ffe0ff */
[----:B------:R-:W-:Y:S05]  /*9c50*/  BRA.U !UP0, `(.L_x_140) ;  /* 0x0000000108247547 */ /* 0x000fea000b800000 */
[----:B------:R-:W-:Y:S01]  /*9c60*/  ISETP.NE.AND P0, PT, R104, RZ, PT ;  /* 0x000000ff6800720c */ /* 0x000fe20003f05270 */
[----:B------:R-:W-:Y:S01]  /*9c70*/  IMAD.U32 R2, RZ, RZ, UR50 ;  /* 0x00000032ff027e24 */ /* 0x000fe2000f8e00ff */
[----:B------:R-:W-:Y:S04]  /*9c80*/  UIADD3 UR4, UPT, UPT, UR50, 0x1, URZ ;  /* 0x0000000132047890 */ /* 0x000fe8000fffe0ff */
[----:B------:R-:W-:Y:S04]  /*9c90*/  UISETP.NE.AND UP0, UPT, UR4, 0x4, UPT ;  /* 0x000000040400788c */ /* 0x000fe8000bf05270 */
[----:B------:R-:W-:Y:S03]  /*9ca0*/  USEL UR50, UR4, URZ, UP0 ;  /* 0x000000ff04327287 */ /* 0x000fe60008000000 */
[----:B------:R-:W-:Y:S05]  /*9cb0*/  @P0 LEA R2, R2, UR49, 0x3 ;  /* 0x0000003102020c11 */ /* 0x000fea000f8e18ff */
[----:B------:R-:W-:Y:S05]  /*9cc0*/  @P0 VIADD R2, R2, 0xa0 ;  /* 0x000000a002020836 */ /* 0x000fea0000000000 */
[----:B------:R-:W-:Y:S04]  /*9cd0*/  @P0 PRMT R2, R107, 0x654, R2 ;  /* 0x000006546b020816 */ /* 0x000fe80000000002 */
[----:B------:R3:W-:Y:S03]  /*9ce0*/  @P0 SYNCS.ARRIVE.TRANS64.RED.A1T0 RZ, [R2+URZ], RZ ;  /* 0x000000ff02ff09a7 */ /* 0x0007e600081004ff */
.L_x_140:
[----:B------:R-:W-:Y:S01]  /*9cf0*/  R2UR UR5, R95 ;  /* 0x000000005f0572ca */ /* 0x000fe200000e0000 */
[----:B------:R-:W-:Y:S01]  /*9d00*/  UISETP.NE.AND UP0, UPT, UR62, URZ, UPT ;  /* 0x000000ff3e00728c */ /* 0x000fe2000bf05270 */
[----:B------:R-:W-:Y:S01]  /*9d10*/  R2UR UR4, R96 ;  /* 0x00000000600472ca */ /* 0x000fe200000e0000 */
[----:B------:R-:W-:Y:S01]  /*9d20*/  UIADD3 UR53, UPT, UPT, UR53, 0x4, URZ ;  /* 0x0000000435357890 */ /* 0x000fe2000fffe0ff */
[C---:B------:R-:W-:Y:S01]  /*9d30*/  ISETP.NE.AND P0, PT, R0.reuse, 0x2, PT ;  /* 0x000000020000780c */ /* 0x040fe20003f05270 */
[----:B------:R-:W-:Y:S01]  /*9d40*/  UMOV UR52, UR63 ;  /* 0x0000003f00347c82 */ /* 0x000fe20008000000 */
[----:B------:R-:W-:Y:S02]  /*9d50*/  LOP3.LUT R81, R81, 0x1, RZ, 0x3c, !PT ;  /* 0x0000000151517812 */ /* 0x000fe400078e3cff */
[----:B------:R-:W-:Y:S02]  /*9d60*/  SEL R3, RZ, 0x1, P0 ;  /* 0x00000001ff037807 */ /* 0x000fe40000000000 */
[----:B------:R-:W-:Y:S02]  /*9d70*/  SEL R36, R0, RZ, P0 ;  /* 0x000000ff00247207 */ /* 0x000fe40000000000 */
[----:B------:R-:W-:Y:S01]  /*9d80*/  LOP3.LUT R82, R82, R3, RZ, 0x3c, !PT ;  /* 0x0000000352527212 */ /* 0x000fe200078e3cff */
[----:B------:R-:W-:Y:S02]  /*9d90*/  UIADD3 UR21, UPT, UPT, UR36, UR5, URZ ;  /* 0x0000000524157290 */ /* 0x000fe4000fffe0ff */
[----:B------:R-:W-:Y:S01]  /*9da0*/  UIADD3 UR51, UPT, UPT, UR37, UR4, URZ ;  /* 0x0000000425337290 */ /* 0x000fe2000fffe0ff */
[----:B------:R-:W-:Y:S11]  /*9db0*/  BRA.U UP0, `(.L_x_141) ;  /* 0xffffffbd00887547 */ /* 0x000ff6000b83ffff */
[----:B------:R-:W-:-:S13]  /*9dc0*/  R2UR UR4, R97 ;  /* 0x00000000610472ca */ /* 0x000fda00000e0000 */
[----:B------:R-:W-:-:S09]  /*9dd0*/  UISETP.NE.AND UP0, UPT, UR4, URZ, UPT ;  /* 0x000000ff0400728c */ /* 0x000fd2000bf05270 */
[----:B------:R-:W-:Y:S05]  /*9de0*/  BRA.U !UP0, `(.L_x_142) ;  /* 0x0000000108487547 */ /* 0x000fea000b800000 */
[----:B------:R-:W4:Y:S02]  /*9df0*/  LDCU.64 UR4, c[0x0][0x890] ;  /* 0x00011200ff0477ac */ /* 0x000f240008000a00 */
[----:B----4-:R-:W-:-:S04]  /*9e00*/  UISETP.NE.U32.AND UP0, UPT, UR4, URZ, UPT ;  /* 0x000000ff0400728c */ /* 0x010fc8000bf05070 */
[----:B------:R-:W-:-:S09]  /*9e10*/  UISETP.NE.AND.EX UP0, UPT, UR5, URZ, UPT, UP0 ;  /* 0x000000ff0500728c */ /* 0x000fd2000bf05300 */
[----:B------:R-:W-:Y:S05]  /*9e20*/  BRA.U UP0, `(.L_x_143) ;  /* 0x00000001000c7547 */ /* 0x000fea000b800000 */
[----:B------:R-:W-:-:S13]  /*9e30*/  FSETP.NEU.AND P0, PT, R41, RZ, PT ;  /* 0x000000ff2900720b */ /* 0x000fda0003f0d000 */
[----:B------:R-:W-:Y:S05]  /*9e40*/  @!P0 EXIT ;  /* 0x000000000000894d */ /* 0x000fea0003800000 */
[----:B------:R-:W-:Y:S05]  /*9e50*/  BRA `(.L_x_142) ;  /* 0x00000000002c7947 */ /* 0x000fea0003800000 */
.L_x_143:
[----:B------:R-:W-:Y:S01]  /*9e60*/  ISETP.NE.AND P0, PT, R103, RZ, PT ;  /* 0x000000ff6700720c */ /* 0x000fe20003f05270 */
[----:B------:R-:W-:-:S12]  /*9e70*/  BSSY.RECONVERGENT B0, `(.L_x_142) ;  /* 0x0000009000007945 */ /* 0x000fd80003800200 */
[----:B------:R-:W-:Y:S05]  /*9e80*/  @P0 BRA `(.L_x_144) ;  /* 0x0000000000140947 */ /* 0x000fea0003800000 */
[----:B------:R-:W4:Y:S02]  /*9e90*/  LDCU.64 UR4, c[0x0][0x888] ;  /* 0x00011100ff0477ac */ /* 0x000f240008000a00 */
[----:B----4-:R-:W-:-:S04]  /*9ea0*/  ISETP.NE.U32.AND P0, PT, RZ, UR4, PT ;  /* 0x00000004ff007c0c */ /* 0x010fc8000bf05070 */
[----:B------:R-:W-:-:S13]  /*9eb0*/  ISETP.NE.AND.EX P0, PT, RZ, UR5, PT, P0 ;  /* 0x00000005ff007c0c */ /* 0x000fda000bf05300 */
[----:B------:R-:W-:Y:S05]  /*9ec0*/  @!P0 EXIT ;  /* 0x000000000000894d */ /* 0x000fea0003800000 */
[----:B------:R-:W-:Y:S05]  /*9ed0*/  BRA `(.L_x_145) ;  /* 0x0000000000087947 */ /* 0x000fea0003800000 */
.L_x_144:
[----:B------:R-:W-:-:S13]  /*9ee0*/  FSETP.NEU.AND P0, PT, R41, RZ, PT ;  /* 0x000000ff2900720b */ /* 0x000fda0003f0d000 */
[----:B------:R-:W-:Y:S05]  /*9ef0*/  @!P0 EXIT ;  /* 0x000000000000894d */ /* 0x000fea0003800000 */
.L_x_145:
[----:B------:R-:W-:Y:S05]  /*9f00*/  BSYNC.RECONVERGENT B0 ;  /* 0x0000000000007941 */ /* 0x000fea0003800200 */
.L_x_142:
[----:B------:R-:W4:Y:S01]  /*9f10*/  S2UR UR5, SR_CgaCtaId ;  /* 0x00000000000579c3 */ /* 0x000f220000008800 */
[----:B------:R-:W-:Y:S01]  /*9f20*/  ULEA UR4, UR50, UR49, 0x3 ;  /* 0x0000003132047291 */ /* 0x000fe2000f8e18ff */
[----:B------:R-:W-:-:S04]  /*9f30*/  DEPBAR.LE SB0, 0x0 ;  /* 0x000080000000791a */ /* 0x000fc80000000000 */
[----:B------:R-:W-:-:S04]  /*9f40*/  UIADD3 UR4, UPT, UPT, UR4, 0xa0, URZ ;  /* 0x000000a004047890 */ /* 0x000fc8000fffe0ff */
[----:B----4-:R-:W-:-:S09]  /*9f50*/  UPRMT UR4, UR5, 0x654, UR4 ;  /* 0x0000065405047896 */ /* 0x010fd20008000004 */
[----:B------:R-:W-:Y:S01]  /*9f60*/  SYNCS.ARRIVE.TRANS64.RED.A1T0 RZ, [UR4], RZ ;  /* 0x000000ffffff79a7 */ /* 0x000fe20008100404 */
[----:B------:R-:W-:Y:S05]  /*9f70*/  EXIT ;  /* 0x000000000000794d */ /* 0x000fea0003800000 */
.L_x_24:
[----:B------:R-:W-:Y:S07]  /*9f80*/  MOV R0, UR17 ;  /* 0x0000001100007c02 */ /* 0x000fee0008000f00 */
.L_x_146:
[----:B-1----:R1:W2:Y:S02]  /*9f90*/  SYNCS.PHASECHK.TRANS64.TRYWAIT P0, [R0+URZ+0x40], R5 ;  /* 0x00004005000075a7 */ /* 0x0022a400080011ff */
[----:B--2---:R-:W-:Y:S05]  /*9fa0*/  @!P0 NANOSLEEP.SYNCS 0x989680 ;  /* 0x009896800000895d */ /* 0x004fea0003900000 */
[----:B------:R-:W2:Y:S02]  /*9fb0*/  @!P0 SYNCS.PHASECHK.TRANS64 P0, [R0+URZ+0x40], R5 ;  /* 0x00004005000085a7 */ /* 0x000ea400080010ff */
[----:B--2---:R-:W-:Y:S05]  /*9fc0*/  @!P0 BRA `(.L_x_146) ;  /* 0xfffffffc00f08947 */ /* 0x004fea000383ffff */
[----:B------:R-:W-:Y:S05]  /*9fd0*/  BRA `(.L_x_23) ;  /* 0xffffff7800e87947 */ /* 0x000fea000383ffff */
.L_x_31:
[----:B------:R-:W-:Y:S07]  /*9fe0*/  MOV R0, UR17 ;  /* 0x0000001100007c02 */ /* 0x000fee0008000f00 */
.L_x_147:
[----:B-1----:R1:W2:Y:S02]  /*9ff0*/  SYNCS.PHASECHK.TRANS64.TRYWAIT P0, [R0+URZ+0x40], R5 ;  /* 0x00004005000075a7 */ /* 0x0022a400080011ff */
[----:B--2---:R-:W-:Y:S05]  /*a000*/  @!P0 NANOSLEEP.SYNCS 0x989680 ;  /* 0x009896800000895d */ /* 0x004fea0003900000 */
[----:B------:R-:W2:Y:S02]  /*a010*/  @!P0 SYNCS.PHASECHK.TRANS64 P0, [R0+URZ+0x40], R5 ;  /* 0x00004005000085a7 */ /* 0x000ea400080010ff */
[----:B--2---:R-:W-:Y:S05]  /*a020*/  @!P0 BRA `(.L_x_147) ;  /* 0xfffffffc00f08947 */ /* 0x004fea000383ffff */
[----:B------:R-:W-:Y:S05]  /*a030*/  BRA `(.L_x_30) ;  /* 0xffffff8000447947 */ /* 0x000fea000383ffff */
.L_x_36:
[----:B------:R-:W-:-:S07]  /*a040*/  MOV R0, UR25 ;  /* 0x0000001900007c02 */ /* 0x000fce0008000f00 */
.L_x_148:
[----:B-1----:R1:W2:Y:S02]  /*a050*/  SYNCS.PHASECHK.TRANS64.TRYWAIT P0, [R0+URZ+0xd0], R3 ;  /* 0x0000d003000075a7 */ /* 0x0022a400080011ff */
[----:B--2---:R-:W-:Y:S05]  /*a060*/  @!P0 NANOSLEEP.SYNCS 0x989680 ;  /* 0x009896800000895d */ /* 0x004fea0003900000 */
[----:B------:R-:W2:Y:S02]  /*a070*/  @!P0 SYNCS.PHASECHK.TRANS64 P0, [R0+URZ+0xd0], R3 ;  /* 0x0000d003000085a7 */ /* 0x000ea400080010ff */
[----:B--2---:R-:W-:Y:S05]  /*a080*/  @!P0 BRA `(.L_x_148) ;  /* 0xfffffffc00f08947 */ /* 0x004fea000383ffff */
[----:B------:R-:W-:Y:S05]  /*a090*/  BRA `(.L_x_149) ;  /* 0xffffff8400107947 */ /* 0x000fea000383ffff */
.L_x_40:
[----:B------:R-:W-:-:S07]  /*a0a0*/  MOV R0, UR4 ;  /* 0x0000000400007c02 */ /* 0x000fce0008000f00 */
.L_x_150:
[----:B-1----:R1:W2:Y:S02]  /*a0b0*/  SYNCS.PHASECHK.TRANS64.TRYWAIT P0, [R0+URZ], R3 ;  /* 0x00000003000075a7 */ /* 0x0022a400080011ff */
[----:B--2---:R-:W-:Y:S05]  /*a0c0*/  @!P0 NANOSLEEP.SYNCS 0x989680 ;  /* 0x009896800000895d */ /* 0x004fea0003900000 */
[----:B------:R-:W2:Y:S02]  /*a0d0*/  @!P0 SYNCS.PHASECHK.TRANS64 P0, [R0+URZ], R3 ;  /* 0x00000003000085a7 */ /* 0x000ea400080010ff */
[----:B--2---:R-:W-:Y:S05]  /*a0e0*/  @!P0 BRA `(.L_x_150) ;  /* 0xfffffffc00f08947 */ /* 0x004fea000383ffff */
[----:B------:R-:W-:Y:S05]  /*a0f0*/  BRA `(.L_x_151) ;  /* 0xffffff8800a87947 */ /* 0x000fea000383ffff */
.L_x_41:
[----:B------:R-:W-:-:S07]  /*a100*/  MOV R0, UR5 ;  /* 0x0000000500007c02 */ /* 0x000fce0008000f00 */
.L_x_152:
[----:B-1----:R1:W2:Y:S02]  /*a110*/  SYNCS.PHASECHK.TRANS64.TRYWAIT P0, [R0+URZ], R3 ;  /* 0x00000003000075a7 */ /* 0x0022a400080011ff */
[----:B--2---:R-:W-:Y:S05]  /*a120*/  @!P0 NANOSLEEP.SYNCS 0x989680 ;  /* 0x009896800000895d */ /* 0x004fea0003900000 */
[----:B------:R-:W2:Y:S02]  /*a130*/  @!P0 SYNCS.PHASECHK.TRANS64 P0, [R0+URZ], R3 ;  /* 0x00000003000085a7 */ /* 0x000ea400080010ff */
[----:B--2---:R-:W-:Y:S05]  /*a140*/  @!P0 BRA `(.L_x_152) ;  /* 0xfffffffc00f08947 */ /* 0x004fea000383ffff */
[----:B------:R-:W-:Y:S05]  /*a150*/  BRA `(.L_x_153) ;  /* 0xffffff8800b87947 */ /* 0x000fea000383ffff */
.L_x_42:
[----:B------:R-:W-:-:S07]  /*a160*/  MOV R0, UR5 ;  /* 0x0000000500007c02 */ /* 0x000fce0008000f00 */
.L_x_154:
[----:B-1----:R1:W2:Y:S02]  /*a170*/  SYNCS.PHASECHK.TRANS64.TRYWAIT P0, [R0+URZ], R3 ;  /* 0x00000003000075a7 */ /* 0x0022a400080011ff */
[----:B--2---:R-:W-:Y:S05]  /*a180*/  @!P0 NANOSLEEP.SYNCS 0x989680 ;  /* 0x009896800000895d */ /* 0x004fea0003900000 */
[----:B------:R-:W2:Y:S02]  /*a190*/  @!P0 SYNCS.PHASECHK.TRANS64 P0, [R0+URZ], R3 ;  /* 0x00000003000085a7 */ /* 0x000ea400080010ff */
[----:B--2---:R-:W-:Y:S05]  /*a1a0*/  @!P0 BRA `(.L_x_154) ;  /* 0xfffffffc00f08947 */ /* 0x004fea000383ffff */
[----:B------:R-:W-:Y:S05]  /*a1b0*/  BRA `(.L_x_155) ;  /* 0xffffff8800c87947 */ /* 0x000fea000383ffff */
.L_x_43:
[----:B------:R-:W-:-:S07]  /*a1c0*/  MOV R0, UR5 ;  /* 0x0000000500007c02 */ /* 0x000fce0008000f00 */
.L_x_156:
[----:B-1----:R1:W2:Y:S02]  /*a1d0*/  SYNCS.PHASECHK.TRANS64.TRYWAIT P0, [R0+URZ], R3 ;  /* 0x00000003000075a7 */ /* 0x0022a400080011ff */
[----:B--2---:R-:W-:Y:S05]  /*a1e0*/  @!P0 NANOSLEEP.SYNCS 0x989680 ;  /* 0x009896800000895d */ /* 0x004fea0003900000 */
[----:B------:R-:W2:Y:S02]  /*a1f0*/  @!P0 SYNCS.PHASECHK.TRANS64 P0, [R0+URZ], R3 ;  /* 0x00000003000085a7 */ /* 0x000ea400080010ff */
[----:B--2---:R-:W-:Y:S05]  /*a200*/  @!P0 BRA `(.L_x_156) ;  /* 0xfffffffc00f08947 */ /* 0x004fea000383ffff */
[----:B------:R-:W-:Y:S05]  /*a210*/  BRA `(.L_x_157) ;  /* 0xffffff8800d87947 */ /* 0x000fea000383ffff */
.L_x_44:
[----:B------:R-:W-:-:S07]  /*a220*/  MOV R0, UR5 ;  /* 0x0000000500007c02 */ /* 0x000fce0008000f00 */
.L_x_158:
[----:B-1----:R1:W2:Y:S02]  /*a230*/  SYNCS.PHASECHK.TRANS64.TRYWAIT P0, [R0+URZ], R3 ;  /* 0x00000003000075a7 */ /* 0x0022a400080011ff */
[----:B--2---:R-:W-:Y:S05]  /*a240*/  @!P0 NANOSLEEP.SYNCS 0x989680 ;  /* 0x009896800000895d */ /* 0x004fea0003900000 */
[----:B------:R-:W2:Y:S02]  /*a250*/  @!P0 SYNCS.PHASECHK.TRANS64 P0, [R0+URZ], R3 ;  /* 0x00000003000085a7 */ /* 0x000ea400080010ff */
[----:B--2---:R-:W-:Y:S05]  /*a260*/  @!P0 BRA `(.L_x_158) ;  /* 0xfffffffc00f08947 */ /* 0x004fea000383ffff */
[----:B------:R-:W-:Y:S05]  /*a270*/  BRA `(.L_x_159) ;  /* 0xffffff8800e87947 */ /* 0x000fea000383ffff */
.L_x_45:
[----:B------:R-:W-:-:S07]  /*a280*/  MOV R0, UR5 ;  /* 0x0000000500007c02 */ /* 0x000fce0008000f00 */
.L_x_160:
[----:B-1----:R1:W2:Y:S02]  /*a290*/  SYNCS.PHASECHK.TRANS64.TRYWAIT P0, [R0+URZ], R3 ;  /* 0x00000003000075a7 */ /* 0x0022a400080011ff */
[----:B--2---:R-:W-:Y:S05]  /*a2a0*/  @!P0 NANOSLEEP.SYNCS 0x989680 ;  /* 0x009896800000895d */ /* 0x004fea0003900000 */
[----:B------:R-:W2:Y:S02]  /*a2b0*/  @!P0 SYNCS.PHASECHK.TRANS64 P0, [R0+URZ], R3 ;  /* 0x00000003000085a7 */ /* 0x000ea400080010ff */
[----:B--2---:R-:W-:Y:S05]  /*a2c0*/  @!P0 BRA `(.L_x_160) ;  /* 0xfffffffc00f08947 */ /* 0x004fea000383ffff */
[----:B------:R-:W-:Y:S05]  /*a2d0*/  BRA `(.L_x_161) ;  /* 0xffffff8800f87947 */ /* 0x000fea000383ffff */
.L_x_46:
[----:B------:R-:W-:-:S07]  /*a2e0*/  MOV R0, UR5 ;  /* 0x0000000500007c02 */ /* 0x000fce0008000f00 */
.L_x_162:
[----:B-1----:R1:W2:Y:S02]  /*a2f0*/  SYNCS.PHASECHK.TRANS64.TRYWAIT P0, [R0+URZ], R3 ;  /* 0x00000003000075a7 */ /* 0x0022a400080011ff */
[----:B--2---:R-:W-:Y:S05]  /*a300*/  @!P0 NANOSLEEP.SYNCS 0x989680 ;  /* 0x009896800000895d */ /* 0x004fea0003900000 */
[----:B------:R-:W2:Y:S02]  /*a310*/  @!P0 SYNCS.PHASECHK.TRANS64 P0, [R0+URZ], R3 ;  /* 0x00000003000085a7 */ /* 0x000ea400080010ff */
[----:B--2---:R-:W-:Y:S05]  /*a320*/  @!P0 BRA `(.L_x_162) ;  /* 0xfffffffc00f08947 */ /* 0x004fea000383ffff */
[----:B------:R-:W-:Y:S05]  /*a330*/  BRA `(.L_x_163) ;  /* 0xffffff8c00087947 */ /* 0x000fea000383ffff */
.L_x_49:
[----:B------:R-:W-:-:S07]  /*a340*/  MOV R4, UR4 ;  /* 0x0000000400047c02 */ /* 0x000fce0008000f00 */
.L_x_164:
[----:B--2---:R2:W3:Y:S02]  /*a350*/  SYNCS.PHASECHK.TRANS64.TRYWAIT P1, [R4+URZ+0xd8], R7 ;  /* 0x0000d807040075a7 */ /* 0x0044e400080211ff */
[----:B---3--:R-:W-:Y:S05]  /*a360*/  @!P1 NANOSLEEP.SYNCS 0x989680 ;  /* 0x009896800000995d */ /* 0x008fea0003900000 */
[----:B------:R-:W3:Y:S02]  /*a370*/  @!P1 SYNCS.PHASECHK.TRANS64 P1, [R4+URZ+0xd8], R7 ;  /* 0x0000d807040095a7 */ /* 0x000ee400080210ff */
[----:B---3--:R-:W-:Y:S05]  /*a380*/  @!P1 BRA `(.L_x_164) ;  /* 0xfffffffc00f09947 */ /* 0x008fea000383ffff */
[----:B------:R-:W-:Y:S05]  /*a390*/  BRA `(.L_x_165) ;  /* 0xffffff8c00787947 */ /* 0x000fea000383ffff */
.L_x_50:
[----:B--2---:R-:W-:-:S07]  /*a3a0*/  MOV R4, UR4 ;  /* 0x0000000400047c02 */ /* 0x004fce0008000f00 */
.L_x_166:
[----:B--2---:R2:W3:Y:S02]  /*a3b0*/  SYNCS.PHASECHK.TRANS64.TRYWAIT P1, [R4+URZ+0xd0], R5 ;  /* 0x0000d005040075a7 */ /* 0x0044e400080211ff */
[----:B---3--:R-:W-:Y:S05]  /*a3c0*/  @!P1 NANOSLEEP.SYNCS 0x989680 ;  /* 0x009896800000995d */ /* 0x008fea0003900000 */
[----:B------:R-:W3:Y:S02]  /*a3d0*/  @!P1 SYNCS.PHASECHK.TRANS64 P1, [R4+URZ+0xd0], R5 ;  /* 0x0000d005040095a7 */ /* 0x000ee400080210ff */
[----:B---3--:R-:W-:Y:S05]  /*a3e0*/  @!P1 BRA `(.L_x_166) ;  /* 0xfffffffc00f09947 */ /* 0x008fea000383ffff */
[----:B------:R-:W-:Y:S05]  /*a3f0*/  BRA `(.L_x_167) ;  /* 0xffffff8c00807947 */ /* 0x000fea000383ffff */
.L_x_60:
[----:B--2---:R-:W-:-:S04]  /*a400*/  MOV R5, UR5 ;  /* 0x0000000500057c02 */ /* 0x004fc80008000f00 */
[----:B------:R2:W3:Y:S03]  /*a410*/  SYNCS.PHASECHK.TRANS64.TRYWAIT P0, [R5+URZ+0x8], R6 ;  /* 0x00000806050075a7 */ /* 0x0004e600080011ff */
[----:B---3--:R-:W-:Y:S05]  /*a420*/  @!P0 NANOSLEEP.SYNCS 0x989680 ;  /* 0x009896800000895d */ /* 0x008fea0003900000 */
[----:B------:R-:W3:Y:S02]  /*a430*/  @!P0 SYNCS.PHASECHK.TRANS64 P0, [R5+URZ+0x8], R6 ;  /* 0x00000806050085a7 */ /* 0x000ee400080010ff */
[----:B---3--:R-:W-:Y:S05]  /*a440*/  @!P0 BRA `(.L_x_60) ;  /* 0xfffffffc00ec8947 */ /* 0x008fea000383ffff */
[----:B------:R-:W-:Y:S05]  /*a450*/  BRA `(.L_x_59) ;  /* 0xffffff90004c7947 */ /* 0x000fea000383ffff */
.L_x_62:
[----:B------:R-:W-:Y:S01]  /*a460*/  BSSY B0, `(.L_x_168) ;  /* 0x0000006000007945 */ /* 0x000fe20003800000 */
[----:B------:R-:W-:-:S07]  /*a470*/  MOV R15, 0xffffffff ;  /* 0xffffffff000f7802 */ /* 0x000fce0000000f00 */
[----:B-12--5:R-:W-:Y:S05]  /*a480*/  WARPSYNC.COLLECTIVE R15, `(.L_x_169) ;  /* 0x000000000f0c7348 */ /* 0x026fea0003c00000 */
[----:B------:R-:W-:Y:S02]  /*a490*/  ELECT P6, UR79, PT ;  /* 0x00000000004f782f */ /* 0x000fe400038c0000 */
[----:B------:R-:W-:Y:S01]  /*a4a0*/  MOV R14, UR79 ;  /* 0x0000004f000e7c02 */ /* 0x000fe20008000f00 */
[----:B-12--5:R-:W-:Y:S10]  /*a4b0*/  ENDCOLLECTIVE ;  /* 0x000000000000791b */ /* 0x026ff40003800000 */
.L_x_169:
[----:B------:R-:W-:Y:S05]  /*a4c0*/  BSYNC B0 ;  /* 0x0000000000007941 */ /* 0x000fea0003800000 */
.L_x_168:
[----:B------:R-:W-:Y:S05]  /*a4d0*/  BRA `(.L_x_170) ;  /* 0xffffff90007c7947 */ /* 0x000fea000383ffff */
.L_x_64:
[----:B--2---:R-:W-:-:S04]  /*a4e0*/  MOV R3, UR5 ;  /* 0x0000000500037c02 */ /* 0x004fc80008000f00 */
[----:B------:R2:W3:Y:S03]  /*a4f0*/  SYNCS.PHASECHK.TRANS64.TRYWAIT P0, [R3+URZ+0x8], R4 ;  /* 0x00000804030075a7 */ /* 0x0004e600080011ff */
[----:B---3--:R-:W-:Y:S05]  /*a500*/  @!P0 NANOSLEEP.SYNCS 0x989680 ;  /* 0x009896800000895d */ /* 0x008fea0003900000 */
[----:B------:R-:W3:Y:S02]  /*a510*/  @!P0 SYNCS.PHASECHK.TRANS64 P0, [R3+URZ+0x8], R4 ;  /* 0x00000804030085a7 */ /* 0x000ee400080010ff */
[----:B---3--:R-:W-:Y:S05]  /*a520*/  @!P0 BRA `(.L_x_64) ;  /* 0xfffffffc00ec8947 */ /* 0x008fea000383ffff */
[----:B------:R-:W-:Y:S05]  /*a530*/  BRA `(.L_x_63) ;  /* 0xffffff9000807947 */ /* 0x000fea000383ffff */
.L_x_65:
[----:B------:R-:W-:-:S07]  /*a540*/  MOV R4, UR20 ;  /* 0x0000001400047c02 */ /* 0x000fce0008000f00 */
.L_x_171:
[----:B-1----:R1:W2:Y:S02]  /*a550*/  SYNCS.PHASECHK.TRANS64.TRYWAIT P0, [R4+URZ+0xd0], R5 ;  /* 0x0000d005040075a7 */ /* 0x0022a400080011ff */
[----:B--2---:R-:W-:Y:S05]  /*a560*/  @!P0 NANOSLEEP.SYNCS 0x989680 ;  /* 0x009896800000895d */ /* 0x004fea0003900000 */
[----:B------:R-:W2:Y:S02]  /*a570*/  @!P0 SYNCS.PHASECHK.TRANS64 P0, [R4+URZ+0xd0], R5 ;  /* 0x0000d005040085a7 */ /* 0x000ea400080010ff */
[----:B--2---:R-:W-:Y:S05]  /*a580*/  @!P0 BRA `(.L_x_171) ;  /* 0xfffffffc00f08947 */ /* 0x004fea000383ffff */
[----:B------:R-:W-:Y:S05]  /*a590*/  BRA `(.L_x_172) ;  /* 0xffffff9400787947 */ /* 0x000fea000383ffff */
.L_x_67:
[----:B------:R-:W-:-:S07]  /*a5a0*/  MOV R4, UR25 ;  /* 0x0000001900047c02 */ /* 0x000fce0008000f00 */
.L_x_173:
[----:B-1----:R1:W2:Y:S02]  /*a5b0*/  SYNCS.PHASECHK.TRANS64.TRYWAIT P0, [R4+URZ+0xf0], R5 ;  /* 0x0000f005040075a7 */ /* 0x0022a400080011ff */
[----:B--2---:R-:W-:Y:S05]  /*a5c0*/  @!P0 NANOSLEEP.SYNCS 0x989680 ;  /* 0x009896800000895d */ /* 0x004fea0003900000 */
[----:B------:R-:W2:Y:S02]  /*a5d0*/  @!P0 SYNCS.PHASECHK.TRANS64 P0, [R4+URZ+0xf0], R5 ;  /* 0x0000f005040085a7 */ /* 0x000ea400080010ff */
[----:B--2---:R-:W-:Y:S05]  /*a5e0*/  @!P0 BRA `(.L_x_173) ;  /* 0xfffffffc00f08947 */ /* 0x004fea000383ffff */
[----:B------:R-:W-:Y:S05]  /*a5f0*/  BRA `(.L_x_66) ;  /* 0xffffff9400987947 */ /* 0x000fea000383ffff */
.L_x_71:
[----:B-1----:R-:W-:Y:S07]  /*a600*/  MOV R4, UR18 ;  /* 0x0000001200047c02 */ /* 0x002fee0008000f00 */
.L_x_174:
[----:B-1----:R1:W2:Y:S02]  /*a610*/  SYNCS.PHASECHK.TRANS64.TRYWAIT P0, [R4+URZ], R7 ;  /* 0x00000007040075a7 */ /* 0x0022a400080011ff */
[----:B--2---:R-:W-:Y:S05]  /*a620*/  @!P0 NANOSLEEP.SYNCS 0x989680 ;  /* 0x009896800000895d */ /* 0x004fea0003900000 */
[----:B------:R-:W2:Y:S02]  /*a630*/  @!P0 SYNCS.PHASECHK.TRANS64 P0, [R4+URZ], R7 ;  /* 0x00000007040085a7 */ /* 0x000ea400080010ff */
[----:B--2---:R-:W-:Y:S05]  /*a640*/  @!P0 BRA `(.L_x_174) ;  /* 0xfffffffc00f08947 */ /* 0x004fea000383ffff */
[----:B------:R-:W-:Y:S05]  /*a650*/  BRA `(.L_x_70) ;  /* 0xffffff9400bc7947 */ /* 0x000fea000383ffff */
.L_x_75:
[----:B--2---:R-:W-:-:S07]  /*a660*/  MOV R0, UR4 ;  /* 0x0000000400007c02 */ /* 0x004fce0008000f00 */
.L_x_175:
[----:B-1----:R1:W2:Y:S02]  /*a670*/  SYNCS.PHASECHK.TRANS64.TRYWAIT P0, [R0+URZ], R5 ;  /* 0x00000005000075a7 */ /* 0x0022a400080011ff */
[----:B--2---:R-:W-:Y:S05]  /*a680*/  @!P0 NANOSLEEP.SYNCS 0x989680 ;  /* 0x009896800000895d */ /* 0x004fea0003900000 */
[----:B------:R-:W2:Y:S02]  /*a690*/  @!P0 SYNCS.PHASECHK.TRANS64 P0, [R0+URZ], R5 ;  /* 0x00000005000085a7 */ /* 0x000ea400080010ff */
[----:B--2---:R-:W-:Y:S05]  /*a6a0*/  @!P0 BRA `(.L_x_175) ;  /* 0xfffffffc00f08947 */ /* 0x004fea000383ffff */
[----:B------:R-:W-:Y:S05]  /*a6b0*/  BRA `(.L_x_176) ;  /* 0xffffff9800c47947 */ /* 0x000fea000383ffff */
.L_x_78:
[----:B------:R-:W-:-:S07]  /*a6c0*/  MOV R0, UR20 ;  /* 0x0000001400007c02 */ /* 0x000fce0008000f00 */
.L_x_177:
[----:B-1----:R1:W2:Y:S02]  /*a6d0*/  SYNCS.PHASECHK.TRANS64.TRYWAIT P1, [R0+URZ+0x100], R5 ;  /* 0x00010005000075a7 */ /* 0x0022a400080211ff */
[----:B--2---:R-:W-:Y:S05]  /*a6e0*/  @!P1 NANOSLEEP.SYNCS 0x989680 ;  /* 0x009896800000995d */ /* 0x004fea0003900000 */
[----:B------:R-:W2:Y:S02]  /*a6f0*/  @!P1 SYNCS.PHASECHK.TRANS64 P1, [R0+URZ+0x100], R5 ;  /* 0x00010005000095a7 */ /* 0x000ea400080210ff */
[----:B--2---:R-:W-:Y:S05]  /*a700*/  @!P1 BRA `(.L_x_177) ;  /* 0xfffffffc00f09947 */ /* 0x004fea000383ffff */
[----:B------:R-:W-:Y:S05]  /*a710*/  BRA `(.L_x_178) ;  /* 0xffffff9c00107947 */ /* 0x000fea000383ffff */
.L_x_83:
[----:B------:R-:W-:Y:S07]  /*a720*/  MOV R2, UR31 ;  /* 0x0000001f00027c02 */ /* 0x000fee0008000f00 */
.L_x_179:
[----:B-1----:R1:W2:Y:S02]  /*a730*/  SYNCS.PHASECHK.TRANS64.TRYWAIT P0, [R2+URZ+0xd0], R3 ;  /* 0x0000d003020075a7 */ /* 0x0022a400080011ff */
[----:B--2---:R-:W-:Y:S05]  /*a740*/  @!P0 NANOSLEEP.SYNCS 0x989680 ;  /* 0x009896800000895d */ /* 0x004fea0003900000 */
[----:B------:R-:W2:Y:S02]  /*a750*/  @!P0 SYNCS.PHASECHK.TRANS64 P0, [R2+URZ+0xd0], R3 ;  /* 0x0000d003020085a7 */ /* 0x000ea400080010ff */
[----:B--2---:R-:W-:Y:S05]  /*a760*/  @!P0 BRA `(.L_x_179) ;  /* 0xfffffffc00f08947 */ /* 0x004fea000383ffff */
[----:B------:R-:W-:Y:S05]  /*a770*/  BRA `(.L_x_180) ;  /* 0xffffffa000647947 */ /* 0x000fea000383ffff */
.L_x_86:
[----:B------:R-:W-:Y:S07]  /*a780*/  MOV R2, UR31 ;  /* 0x0000001f00027c02 */ /* 0x000fee0008000f00 */
.L_x_181:
[----:B-1----:R1:W2:Y:S02]  /*a790*/  SYNCS.PHASECHK.TRANS64.TRYWAIT P2, [R2+URZ+0xc8], R3 ;  /* 0x0000c803020075a7 */ /* 0x0022a400080411ff */
[----:B--2---:R-:W-:Y:S05]  /*a7a0*/  @!P2 NANOSLEEP.SYNCS 0x989680 ;  /* 0x009896800000a95d */ /* 0x004fea0003900000 */
[----:B------:R-:W2:Y:S02]  /*a7b0*/  @!P2 SYNCS.PHASECHK.TRANS64 P2, [R2+URZ+0xc8], R3 ;  /* 0x0000c8030200a5a7 */ /* 0x000ea400080410ff */
[----:B--2---:R-:W-:Y:S05]  /*a7c0*/  @!P2 BRA `(.L_x_181) ;  /* 0xfffffffc00f0a947 */ /* 0x004fea000383ffff */
[----:B------:R-:W-:Y:S05]  /*a7d0*/  BRA `(.L_x_85) ;  /* 0xffffffa400c87947 */ /* 0x000fea000383ffff */
.L_x_89:
[----:B-1----:R-:W-:Y:S07]  /*a7e0*/  MOV R3, UR31 ;  /* 0x0000001f00037c02 */ /* 0x002fee0008000f00 */
.L_x_182:
[----:B-1----:R1:W2:Y:S02]  /*a7f0*/  SYNCS.PHASECHK.TRANS64.TRYWAIT P1, [R3+URZ+0xa0], R8 ;  /* 0x0000a008030075a7 */ /* 0x0022a400080211ff */
[----:B--2---:R-:W-:Y:S05]  /*a800*/  @!P1 NANOSLEEP.SYNCS 0x989680 ;  /* 0x009896800000995d */ /* 0x004fea0003900000 */
[----:B------:R-:W2:Y:S02]  /*a810*/  @!P1 SYNCS.PHASECHK.TRANS64 P1, [R3+URZ+0xa0], R8 ;  /* 0x0000a008030095a7 */ /* 0x000ea400080210ff */
[----:B--2---:R-:W-:Y:S05]  /*a820*/  @!P1 BRA `(.L_x_182) ;  /* 0xfffffffc00f09947 */ /* 0x004fea000383ffff */
[----:B------:R-:W-:Y:S05]  /*a830*/  BRA `(.L_x_183) ;  /* 0xffffffa800587947 */ /* 0x000fea000383ffff */
.L_x_90:
[----:B------:R-:W-:Y:S07]  /*a840*/  MOV R3, UR31 ;  /* 0x0000001f00037c02 */ /* 0x000fee0008000f00 */
.L_x_184:
[----:B-1----:R1:W2:Y:S02]  /*a850*/  SYNCS.PHASECHK.TRANS64.TRYWAIT P1, [R3+URZ+0xa8], R8 ;  /* 0x0000a808030075a7 */ /* 0x0022a400080211ff */
[----:B--2---:R-:W-:Y:S05]  /*a860*/  @!P1 NANOSLEEP.SYNCS 0x989680 ;  /* 0x009896800000995d */ /* 0x004fea0003900000 */
[----:B------:R-:W2:Y:S02]  /*a870*/  @!P1 SYNCS.PHASECHK.TRANS64 P1, [R3+URZ+0xa8], R8 ;  /* 0x0000a808030095a7 */ /* 0x000ea400080210ff */
[----:B--2---:R-:W-:Y:S05]  /*a880*/  @!P1 BRA `(.L_x_184) ;  /* 0xfffffffc00f09947 */ /* 0x004fea000383ffff */
[----:B------:R-:W-:Y:S05]  /*a890*/  BRA `(.L_x_185) ;  /* 0xffffffa800907947 */ /* 0x000fea000383ffff */
.L_x_91:
[----:B------:R-:W-:Y:S07]  /*a8a0*/  MOV R3, UR31 ;  /* 0x0000001f00037c02 */ /* 0x000fee0008000f00 */
.L_x_186:
[----:B-1----:R1:W2:Y:S02]  /*a8b0*/  SYNCS.PHASECHK.TRANS64.TRYWAIT P1, [R3+URZ+0xb0], R8 ;  /* 0x0000b008030075a7 */ /* 0x0022a400080211ff */
[----:B--2---:R-:W-:Y:S05]  /*a8c0*/  @!P1 NANOSLEEP.SYNCS 0x989680 ;  /* 0x009896800000995d */ /* 0x004fea0003900000 */
[----:B------:R-:W2:Y:S02]  /*a8d0*/  @!P1 SYNCS.PHASECHK.TRANS64 P1, [R3+URZ+0xb0], R8 ;  /* 0x0000b008030095a7 */ /* 0x000ea400080210ff */
[----:B--2---:R-:W-:Y:S05]  /*a8e0*/  @!P1 BRA `(.L_x_186) ;  /* 0xfffffffc00f09947 */ /* 0x004fea000383ffff */
[----:B------:R-:W-:Y:S05]  /*a8f0*/  BRA `(.L_x_187) ;  /* 0xffffffa800d87947 */ /* 0x000fea000383ffff */
.L_x_92:
[----:B------:R-:W-:Y:S07]  /*a900*/  MOV R3, UR31 ;  /* 0x0000001f00037c02 */ /* 0x000fee0008000f00 */
.L_x_188:
[----:B-1----:R1:W2:Y:S02]  /*a910*/  SYNCS.PHASECHK.TRANS64.TRYWAIT P0, [R3+URZ+0xb8], R8 ;  /* 0x0000b808030075a7 */ /* 0x0022a400080011ff */
[----:B--2---:R-:W-:Y:S05]  /*a920*/  @!P0 NANOSLEEP.SYNCS 0x989680 ;  /* 0x009896800000895d */ /* 0x004fea0003900000 */
[----:B------:R-:W2:Y:S02]  /*a930*/  @!P0 SYNCS.PHASECHK.TRANS64 P0, [R3+URZ+0xb8], R8 ;  /* 0x0000b808030085a7 */ /* 0x000ea400080010ff */
[----:B--2---:R-:W-:Y:S05]  /*a940*/  @!P0 BRA `(.L_x_188) ;  /* 0xfffffffc00f08947 */ /* 0x004fea000383ffff */
[----:B------:R-:W-:Y:S05]  /*a950*/  BRA `(.L_x_189) ;  /* 0xffffffac00287947 */ /* 0x000fea000383ffff */
.L_x_94:
[----:B-1----:R-:W-:-:S07]  /*a960*/  MOV R0, UR31 ;  /* 0x0000001f00007c02 */ /* 0x002fce0008000f00 */
.L_x_190:
[----:B-1----:R1:W2:Y:S02]  /*a970*/  SYNCS.PHASECHK.TRANS64.TRYWAIT P0, [R0+URZ+0xa0], R3 ;  /* 0x0000a003000075a7 */ /* 0x0022a400080011ff */
[----:B--2---:R-:W-:Y:S05]  /*a980*/  @!P0 NANOSLEEP.SYNCS 0x989680 ;  /* 0x009896800000895d */ /* 0x004fea0003900000 */
[----:B------:R-:W2:Y:S02]  /*a990*/  @!P0 SYNCS.PHASECHK.TRANS64 P0, [R0+URZ+0xa0], R3 ;  /* 0x0000a003000085a7 */ /* 0x000ea400080010ff */
[----:B--2---:R-:W-:Y:S05]  /*a9a0*/  @!P0 BRA `(.L_x_190) ;  /* 0xfffffffc00f08947 */ /* 0x004fea000383ffff */
[----:B------:R-:W-:Y:S05]  /*a9b0*/  BRA `(.L_x_191) ;  /* 0xffffffac00947947 */ /* 0x000fea000383ffff */
.L_x_95:
[----:B-1----:R-:W-:-:S07]  /*a9c0*/  MOV R0, UR31 ;  /* 0x0000001f00007c02 */ /* 0x002fce0008000f00 */
.L_x_192:
[----:B-1----:R1:W2:Y:S02]  /*a9d0*/  SYNCS.PHASECHK.TRANS64.TRYWAIT P0, [R0+URZ+0xa8], R3 ;  /* 0x0000a803000075a7 */ /* 0x0022a400080011ff */
[----:B--2---:R-:W-:Y:S05]  /*a9e0*/  @!P0 NANOSLEEP.SYNCS 0x989680 ;  /* 0x009896800000895d */ /* 0x004fea0003900000 */
[----:B------:R-:W2:Y:S02]  /*a9f0*/  @!P0 SYNCS.PHASECHK.TRANS64 P0, [R0+URZ+0xa8], R3 ;  /* 0x0000a803000085a7 */ /* 0x000ea400080010ff */
[----:B--2---:R-:W-:Y:S05]  /*aa00*/  @!P0 BRA `(.L_x_192) ;  /* 0xfffffffc00f08947 */ /* 0x004fea000383ffff */
[----:B------:R-:W-:Y:S05]  /*aa10*/  BRA `(.L_x_193) ;  /* 0xffffffac00847947 */ /* 0x000fea000383ffff */
.L_x_96:
[----:B-1----:R-:W-:-:S07]  /*aa20*/  MOV R0, UR31 ;  /* 0x0000001f00007c02 */ /* 0x002fce0008000f00 */
.L_x_194:
[----:B-1----:R1:W2:Y:S02]  /*aa30*/  SYNCS.PHASECHK.TRANS64.TRYWAIT P0, [R0+URZ+0xb0], R3 ;  /* 0x0000b003000075a7 */ /* 0x0022a400080011ff */
[----:B--2---:R-:W-:Y:S05]  /*aa40*/  @!P0 NANOSLEEP.SYNCS 0x989680 ;  /* 0x009896800000895d */ /* 0x004fea0003900000 */
[----:B------:R-:W2:Y:S02]  /*aa50*/  @!P0 SYNCS.PHASECHK.TRANS64 P0, [R0+URZ+0xb0], R3 ;  /* 0x0000b003000085a7 */ /* 0x000ea400080010ff */
[----:B--2---:R-:W-:Y:S05]  /*aa60*/  @!P0 BRA `(.L_x_194) ;  /* 0xfffffffc00f08947 */ /* 0x004fea000383ffff */
[----:B------:R-:W-:Y:S05]  /*aa70*/  BRA `(.L_x_195) ;  /* 0xffffffac00747947 */ /* 0x000fea000383ffff */
.L_x_98:
[----:B------:R-:W-:Y:S07]  /*aa80*/  MOV R0, UR49 ;  /* 0x0000003100007c02 */ /* 0x000fee0008000f00 */
.L_x_196:
[----:B-1----:R1:W2:Y:S02]  /*aa90*/  SYNCS.PHASECHK.TRANS64.TRYWAIT P0, [R0+URZ+0xd0], R3 ;  /* 0x0000d003000075a7 */ /* 0x0022a400080011ff */
[----:B--2---:R-:W-:Y:S05]  /*aaa0*/  @!P0 NANOSLEEP.SYNCS 0x989680 ;  /* 0x009896800000895d */ /* 0x004fea0003900000 */
[----:B------:R-:W2:Y:S02]  /*aab0*/  @!P0 SYNCS.PHASECHK.TRANS64 P0, [R0+URZ+0xd0], R3 ;  /* 0x0000d003000085a7 */ /* 0x000ea400080010ff */
[----:B--2---:R-:W-:Y:S05]  /*aac0*/  @!P0 BRA `(.L_x_196) ;  /* 0xfffffffc00f08947 */ /* 0x004fea000383ffff */
[----:B------:R-:W-:Y:S05]  /*aad0*/  BRA `(.L_x_197) ;  /* 0xffffffb0004c7947 */ /* 0x000fea000383ffff */
.L_x_109:
[----:B-1----:R-:W-:Y:S04]  /*aae0*/  MOV R2, UR49 ;  /* 0x0000003100027c02 */ /* 0x002fe80008000f00 */
[----:B------:R1:W2:Y:S03]  /*aaf0*/  SYNCS.PHASECHK.TRANS64.TRYWAIT P1, [R2+URZ+0x80], R3 ;  /* 0x00008003020075a7 */ /* 0x0002a600080211ff */
[----:B--2---:R-:W-:Y:S05]  /*ab00*/  @!P1 NANOSLEEP.SYNCS 0x989680 ;  /* 0x009896800000995d */ /* 0x004fea0003900000 */
[----:B------:R-:W2:Y:S02]  /*ab10*/  @!P1 SYNCS.PHASECHK.TRANS64 P1, [R2+URZ+0x80], R3 ;  /* 0x00008003020095a7 */ /* 0x000ea400080210ff */
[----:B--2---:R-:W-:Y:S05]  /*ab20*/  @!P1 BRA `(.L_x_109) ;  /* 0xfffffffc00ec9947 */ /* 0x004fea000383ffff */
[----:B------:R-:W-:Y:S05]  /*ab30*/  BRA `(.L_x_108) ;  /* 0xffffffc000187947 */ /* 0x000fea000383ffff */
.L_x_111:
[----:B------:R1:W1:Y:S02]  /*ab40*/  SYNCS.PHASECHK.TRANS64.TRYWAIT P0, [R105+URZ+0xe0], R0 ;  /* 0x0000e000690075a7 */ /* 0x00026400080011ff */
[----:B-1----:R-:W-:Y:S05]  /*ab50*/  @!P0 NANOSLEEP.SYNCS 0x989680 ;  /* 0x009896800000895d */ /* 0x002fea0003900000 */
[----:B------:R-:W1:Y:S02]  /*ab60*/  @!P0 SYNCS.PHASECHK.TRANS64 P0, [R105+URZ+0xe0], R0 ;  /* 0x0000e000690085a7 */ /* 0x000e6400080010ff */
[----:B-1----:R-:W-:Y:S05]  /*ab70*/  @!P0 BRA `(.L_x_111) ;  /* 0xfffffffc00f08947 */ /* 0x002fea000383ffff */
[----:B------:R-:W-:Y:S05]  /*ab80*/  BRA `(.L_x_110) ;  /* 0xffffffc000407947 */ /* 0x000fea000383ffff */
.L_x_120:
[----:B---3--:R3:W4:Y:S02]  /*ab90*/  SYNCS.PHASECHK.TRANS64.TRYWAIT P0, [R3+URZ+0x80], R0 ;  /* 0x00008000030075a7 */ /* 0x00872400080011ff */
[----:B----4-:R-:W-:Y:S05]  /*aba0*/  @!P0 NANOSLEEP.SYNCS 0x989680 ;  /* 0x009896800000895d */ /* 0x010fea0003900000 */
[----:B------:R-:W4:Y:S02]  /*abb0*/  @!P0 SYNCS.PHASECHK.TRANS64 P0, [R3+URZ+0x80], R0 ;  /* 0x00008000030085a7 */ /* 0x000f2400080010ff */
[----:B----4-:R-:W-:Y:S05]  /*abc0*/  @!P0 BRA `(.L_x_120) ;  /* 0xfffffffc00f08947 */ /* 0x010fea000383ffff */
[----:B------:R-:W-:Y:S05]  /*abd0*/  BRA `(.L_x_119) ;  /* 0xffffffcc00247947 */ /* 0x000fea000383ffff */
.L_x_128:
[----:B-1----:R1:W3:Y:S02]  /*abe0*/  SYNCS.PHASECHK.TRANS64.TRYWAIT P0, [R70+URZ+0x80], R5 ;  /* 0x00008005460075a7 */ /* 0x0022e400080011ff */
[----:B---3--:R-:W-:Y:S05]  /*abf0*/  @!P0 NANOSLEEP.SYNCS 0x989680 ;  /* 0x009896800000895d */ /* 0x008fea0003900000 */
[----:B------:R-:W3:Y:S02]  /*ac00*/  @!P0 SYNCS.PHASECHK.TRANS64 P0, [R70+URZ+0x80], R5 ;  /* 0x00008005460085a7 */ /* 0x000ee400080010ff */
[----:B---3--:R-:W-:Y:S05]  /*ac10*/  @!P0 BRA `(.L_x_128) ;  /* 0xfffffffc00f08947 */ /* 0x008fea000383ffff */
[----:B------:R-:W-:Y:S05]  /*ac20*/  BRA `(.L_x_127) ;  /* 0xffffffd8002c7947 */ /* 0x000fea000383ffff */
.L_x_136:
[----:B-1----:R1:W4:Y:S02]  /*ac30*/  SYNCS.PHASECHK.TRANS64.TRYWAIT P0, [R69+URZ+0x80], R4 ;  /* 0x00008004450075a7 */ /* 0x00232400080011ff */
[----:B----4-:R-:W-:Y:S05]  /*ac40*/  @!P0 NANOSLEEP.SYNCS 0x989680 ;  /* 0x009896800000895d */ /* 0x010fea0003900000 */
[----:B------:R-:W4:Y:S02]  /*ac50*/  @!P0 SYNCS.PHASECHK.TRANS64 P0, [R69+URZ+0x80], R4 ;  /* 0x00008004450085a7 */ /* 0x000f2400080010ff */
[----:B----4-:R-:W-:Y:S05]  /*ac60*/  @!P0 BRA `(.L_x_136) ;  /* 0xfffffffc00f08947 */ /* 0x010fea000383ffff */
[----:B------:R-:W-:Y:S05]  /*ac70*/  BRA `(.L_x_135) ;  /* 0xffffffe400307947 */ /* 0x000fea000383ffff */
        .weak           $__internal_0_$__cuda_sm10x_tcgen05_guardrail_trap_col_being_dealloced_not_returned_by_alloc
        .type           $__internal_0_$__cuda_sm10x_tcgen05_guardrail_trap_col_being_dealloced_not_returned_by_alloc,@function
        .size           $__internal_0_$__cuda_sm10x_tcgen05_guardrail_trap_col_being_dealloced_not_returned_by_alloc,($__internal_1_$__cuda_sm10x_tcgen05_guardrail_trap_phase_invalid_during_alloc - $__internal_0_$__cuda_sm10x_tcgen05_guardrail_trap_col_being_dealloced_not_returned_by_alloc)
$__internal_0_$__cuda_sm10x_tcgen05_guardrail_trap_col_being_dealloced_not_returned_by_alloc:
[----:B------:R-:W-:Y:S05]  /*ac80*/  BPT.TRAP 0x1 ;  /* 0x000000040000795c */ /* 0x000fea0000300000 */
[----:B------:R-:W-:-:S04]  /*ac90*/  HFMA2 R3, -RZ, RZ, 0, 0 ;  /* 0x00000000ff037431 */ /* 0x000fc800000001ff */
[----:B------:R-:W-:Y:S05]  /*aca0*/  RET.REL.NODEC R2 `(_ZN7cutlass13device_kernelINS_4conv6kernel13ConvUniversalINS1_16ConvProblemShapeILNS1_8OperatorE1ELi2EEENS1_10collective14CollectiveConvINS1_47MainloopSm100TmaUmmaWarpSpecializedImplicitGemmILS5_1ELi8ELi2ELi1ELi2EN4cute5tupleIJNSA_1CILi2EEENSC_ILi1EEESE_EEEEENSB_IJNSC_ILi256EEENSC_ILi128EEENSB_IJNSC_ILi64EEEEEEEEENS_6half_tESM_NSA_8TiledMMAINSA_8MMA_AtomIJNSA_26SM100_MMA_F16BF16_2x1SM_SSISM_SM_fLi256ELi128ELNSA_4UMMA5MajorE0ELSR_1ELNSQ_7ScaleInE0ELSS_0EEEEEENSA_6LayoutINSB_IJSE_SE_SE_EEENSB_IJNSC_ILi0EEESX_SX_EEEEENSB_IJNSA_10UnderscoreES10_S10_EEEEENS7_6detail27Sm100ImplicitGemmTileTraitsINSA_25SM100_TMA_2SM_LOAD_IM2COLENSA_14ComposedLayoutINSA_7SwizzleILi3ELi4ELi3EEENSA_18smem_ptr_flag_bitsILi16EEENSV_INSB_IJNSC_ILi8EEESJ_EEENSB_IJSJ_SE_EEEEEEEvEENS14_INSA_18SM100_TMA_2SM_LOADENS16_IS18_S1A_NSV_INSB_IJSJ_S1B_EEENSB_IJSE_SJ_EEEEEEEvEEEENS_8epilogue10collective18CollectiveEpilogueINS1O_23Sm100TmaWarpSpecializedILi4ELi2ELi32ELb1ELb0EEEJNSB_IJSI_SI_SK_EEENSB_IJNSV_ISI_SE_EENSV_INSC_ILi32EEESE_EEEEESM_NSB_IJNSB_IJlllEEESE_SX_EEESM_S1Z_NS1O_6fusion15FusionCallbacksIS1S_NS20_17LinearCombinationISM_fSM_fLNS_15FloatRoundStyleE2EEES1T_S1X_JEEENSA_5SM1004TMEM4LOAD26SM100_TMEM_LOAD_32dp32b32xENSA_20SM90_TMA_LOAD_IM2COLENS16_INS17_ILi2ELi4ELi3EEES1A_NSV_INSB_IJS1B_S1V_EEENSB_IJS1V_SE_EEEEEEENSA_39AutoVectorizingCopyWithAssumedAlignmentILi128EEENSA_21SM90_TMA_STORE_IM2COLES2F_S2H_S2H_EEEvvEEEEvNT_6ParamsE) ;  /* 0xffffff5002d47950 */ /* 0x000fea0003c3ffff */
        .weak           $__internal_1_$__cuda_sm10x_tcgen05_guardrail_trap_phase_invalid_during_alloc
        .type           $__internal_1_$__cuda_sm10x_tcgen05_guardrail_trap_phase_invalid_during_alloc,@function
        .size           $__internal_1_$__cuda_sm10x_tcgen05_guardrail_trap_phase_invalid_during_alloc,($__internal_2_$__cuda_sm10x_tcgen05_guardrail_trap_unallocated_columns_being_dealloced - $__internal_1_$__cuda_sm10x_tcgen05_guardrail_trap_phase_invalid_during_alloc)
$__internal_1_$__cuda_sm10x_tcgen05_guardrail_trap_phase_invalid_during_alloc:
[----:B------:R-:W-:Y:S05]  /*acb0*/  BPT.TRAP 0x1 ;  /* 0x000000040000795c */ /* 0x000fea0000300000 */
[----:B------:R-:W-:-:S04]  /*acc0*/  MOV R5, 0x0 ;  /* 0x0000000000057802 */ /* 0x000fc80000000f00 */
[----:B------:R-:W-:Y:S05]  /*acd0*/  RET.REL.NODEC R4 `(_ZN7cutlass13device_kernelINS_4conv6kernel13ConvUniversalINS1_16ConvProblemShapeILNS1_8OperatorE1ELi2EEENS1_10collective14CollectiveConvINS1_47MainloopSm100TmaUmmaWarpSpecializedImplicitGemmILS5_1ELi8ELi2ELi1ELi2EN4cute5tupleIJNSA_1CILi2EEENSC_ILi1EEESE_EEEEENSB_IJNSC_ILi256EEENSC_ILi128EEENSB_IJNSC_ILi64EEEEEEEEENS_6half_tESM_NSA_8TiledMMAINSA_8MMA_AtomIJNSA_26SM100_MMA_F16BF16_2x1SM_SSISM_SM_fLi256ELi128ELNSA_4UMMA5MajorE0ELSR_1ELNSQ_7ScaleInE0ELSS_0EEEEEENSA_6LayoutINSB_IJSE_SE_SE_EEENSB_IJNSC_ILi0EEESX_SX_EEEEENSB_IJNSA_10UnderscoreES10_S10_EEEEENS7_6detail27Sm100ImplicitGemmTileTraitsINSA_25SM100_TMA_2SM_LOAD_IM2COLENSA_14ComposedLayoutINSA_7SwizzleILi3ELi4ELi3EEENSA_18smem_ptr_flag_bitsILi16EEENSV_INSB_IJNSC_ILi8EEESJ_EEENSB_IJSJ_SE_EEEEEEEvEENS14_INSA_18SM100_TMA_2SM_LOADENS16_IS18_S1A_NSV_INSB_IJSJ_S1B_EEENSB_IJSE_SJ_EEEEEEEvEEEENS_8epilogue10collective18CollectiveEpilogueINS1O_23Sm100TmaWarpSpecializedILi4ELi2ELi32ELb1ELb0EEEJNSB_IJSI_SI_SK_EEENSB_IJNSV_ISI_SE_EENSV_INSC_ILi32EEESE_EEEEESM_NSB_IJNSB_IJlllEEESE_SX_EEESM_S1Z_NS1O_6fusion15FusionCallbacksIS1S_NS20_17LinearCombinationISM_fSM_fLNS_15FloatRoundStyleE2EEES1T_S1X_JEEENSA_5SM1004TMEM4LOAD26SM100_TMEM_LOAD_32dp32b32xENSA_20SM90_TMA_LOAD_IM2COLENS16_INS17_ILi2ELi4ELi3EEES1A_NSV_INSB_IJS1B_S1V_EEENSB_IJS1V_SE_EEEEEEENSA_39AutoVectorizingCopyWithAssumedAlignmentILi128EEENSA_21SM90_TMA_STORE_IM2COLES2F_S2H_S2H_EEEvvEEEEvNT_6ParamsE) ;  /* 0xffffff5004c87950 */ /* 0x000fea0003c3ffff */
        .weak           $__internal_2_$__cuda_sm10x_tcgen05_guardrail_trap_unallocated_columns_being_dealloced
        .type           $__internal_2_$__cuda_sm10x_tcgen05_guardrail_trap_unallocated_columns_being_dealloced,@function
        .size           $__internal_2_$__cuda_sm10x_tcgen05_guardrail_trap_unallocated_columns_being_dealloced,(.L_x_199 - $__internal_2_$__cuda_sm10x_tcgen05_guardrail_trap_unallocated_columns_being_dealloced)
$__internal_2_$__cuda_sm10x_tcgen05_guardrail_trap_unallocated_columns_being_dealloced:
[----:B------:R-:W-:Y:S05]  /*ace0*/  BPT.TRAP 0x1 ;  /* 0x000000040000795c */ /* 0x000fea0000300000 */
[----:B------:R-:W-:-:S04]  /*acf0*/  HFMA2 R3, -RZ, RZ, 0, 0 ;  /* 0x00000000ff037431 */ /* 0x000fc800000001ff */
[----:B------:R-:W-:Y:S05]  /*ad00*/  RET.REL.NODEC R2 `(_ZN7cutlass13device_kernelINS_4conv6kernel13ConvUniversalINS1_16ConvProblemShapeILNS1_8OperatorE1ELi2EEENS1_10collective14CollectiveConvINS1_47MainloopSm100TmaUmmaWarpSpecializedImplicitGemmILS5_1ELi8ELi2ELi1ELi2EN4cute5tupleIJNSA_1CILi2EEENSC_ILi1EEESE_EEEEENSB_IJNSC_ILi256EEENSC_ILi128EEENSB_IJNSC_ILi64EEEEEEEEENS_6half_tESM_NSA_8TiledMMAINSA_8MMA_AtomIJNSA_26SM100_MMA_F16BF16_2x1SM_SSISM_SM_fLi256ELi128ELNSA_4UMMA5MajorE0ELSR_1ELNSQ_7ScaleInE0ELSS_0EEEEEENSA_6LayoutINSB_IJSE_SE_SE_EEENSB_IJNSC_ILi0EEESX_SX_EEEEENSB_IJNSA_10UnderscoreES10_S10_EEEEENS7_6detail27Sm100ImplicitGemmTileTraitsINSA_25SM100_TMA_2SM_LOAD_IM2COLENSA_14ComposedLayoutINSA_7SwizzleILi3ELi4ELi3EEENSA_18smem_ptr_flag_bitsILi16EEENSV_INSB_IJNSC_ILi8EEESJ_EEENSB_IJSJ_SE_EEEEEEEvEENS14_INSA_18SM100_TMA_2SM_LOADENS16_IS18_S1A_NSV_INSB_IJSJ_S1B_EEENSB_IJSE_SJ_EEEEEEEvEEEENS_8epilogue10collective18CollectiveEpilogueINS1O_23Sm100TmaWarpSpecializedILi4ELi2ELi32ELb1ELb0EEEJNSB_IJSI_SI_SK_EEENSB_IJNSV_ISI_SE_EENSV_INSC_ILi32EEESE_EEEEESM_NSB_IJNSB_IJlllEEESE_SX_EEESM_S1Z_NS1O_6fusion15FusionCallbacksIS1S_NS20_17LinearCombinationISM_fSM_fLNS_15FloatRoundStyleE2EEES1T_S1X_JEEENSA_5SM1004TMEM4LOAD26SM100_TMEM_LOAD_32dp32b32xENSA_20SM90_TMA_LOAD_IM2COLENS16_INS17_ILi2ELi4ELi3EEES1A_NSV_INSB_IJS1B_S1V_EEENSB_IJS1V_SE_EEEEEEENSA_39AutoVectorizingCopyWithAssumedAlignmentILi128EEENSA_21SM90_TMA_STORE_IM2COLES2F_S2H_S2H_EEEvvEEEEvNT_6ParamsE) ;  /* 0xffffff5002bc7950 */ /* 0x000fea0003c3ffff */
.L_x_198:
[----:B------:R-:W-:-:S00]  /*ad10*/  BRA `(.L_x_198) ;  /* 0xfffffffc00fc7947 */ /* 0x000fc0000383ffff */
[----:B------:R-:W-:-:S00]  /*ad20*/  NOP ;  /* 0x0000000000007918 */ /* 0x000fc00000000000 */
        /* <DEDUP_REMOVED lines=13> */
.L_x_199:


//--------------------- .nv.global.init           --------------------------
	.section	.nv.global.init,"aw",@progbits
.nv.global.init:
	.type		$str$29,@object
	.size		$str$29,($str$30 - $str$29)
$str$29:
        /*0000*/ 	.byte	0x28, 0x61, 0x64, 0x64, 0x72, 0x65, 0x73, 0x73, 0x20, 0x26, 0x20, 0x6d, 0x61, 0x73, 0x6b, 0x29
        /*0010*/ 	.byte	0x20, 0x3d, 0x3d, 0x20, 0x30, 0x00
	.type		$str$30,@object
	.size		$str$30,($str$28 - $str$30)
$str$30:
        /*0016*/ 	.byte	0x2f, 0x74, 0x6d, 0x70, 0x2f, 0x63, 0x75, 0x74, 0x6c, 0x61, 0x73, 0x73, 0x5f, 0x73, 0x77, 0x65
        /*0026*/ 	.byte	0x65, 0x70, 0x5f, 0x73, 0x72, 0x63, 0x2f, 0x69, 0x6e, 0x63, 0x6c, 0x75, 0x64, 0x65, 0x2f, 0x63
        /*0036*/ 	.byte	0x75, 0x74, 0x65, 0x2f, 0x70, 0x6f, 0x69, 0x6e, 0x74, 0x65, 0x72, 0x5f, 0x66, 0x6c, 0x61, 0x67
        /*0046*/ 	.byte	0x67, 0x65, 0x64, 0x2e, 0x68, 0x70, 0x70, 0x00
	.type		$str$28,@object
	.size		$str$28,($str$27 - $str$28)
$str$28:
        /*004e*/ 	.byte	0x2f, 0x74, 0x6d, 0x70, 0x2f, 0x63, 0x75, 0x74, 0x6c, 0x61, 0x73, 0x73, 0x5f, 0x73, 0x77, 0x65
        /*005e*/ 	.byte	0x65, 0x70, 0x5f, 0x73, 0x72, 0x63, 0x2f, 0x69, 0x6e, 0x63, 0x6c, 0x75, 0x64, 0x65, 0x2f, 0x63
        /*006e*/ 	.byte	0x75, 0x74, 0x65, 0x2f, 0x61, 0x74, 0x6f, 0x6d, 0x2f, 0x63, 0x6f, 0x70, 0x79, 0x5f, 0x74, 0x72
        /*007e*/ 	.byte	0x61, 0x69, 0x74, 0x73, 0x5f, 0x73, 0x6d, 0x31, 0x30, 0x30, 0x2e, 0x68, 0x70, 0x70, 0x00
	.type		$str$27,@object
	.size		$str$27,(__unnamed_1 - $str$27)
$str$27:
        /*008d*/ 	.byte	0x28, 0x28, 0x75, 0x69, 0x6e, 0x74, 0x33, 0x32, 0x5f, 0x74, 0x28, 0x74, 0x68, 0x72, 0x65, 0x61
        /*009d*/ 	.byte	0x64, 0x49, 0x64, 0x78, 0x2e, 0x78, 0x29, 0x20, 0x2f, 0x20, 0x33, 0x32, 0x29, 0x20, 0x25, 0x20
        /*00ad*/ 	.byte	0x34, 0x29, 0x20, 0x3d, 0x3d, 0x20, 0x28, 0x28, 0x28, 0x74, 0x6d, 0x65, 0x6d, 0x5f, 0x61, 0x64
        /*00bd*/ 	.byte	0x64, 0x72, 0x20, 0x3e, 0x3e, 0x20, 0x31, 0x36, 0x29, 0x20, 0x2f, 0x20, 0x33, 0x32, 0x29, 0x20
        /*00cd*/ 	.byte	0x25, 0x20, 0x34, 0x29, 0x00
	.type		__unnamed_1,@object
	.size		__unnamed_1,(__unnamed_2 - __unnamed_1)
__unnamed_1:
        /*00d2*/ 	.byte	0x61, 0x75, 0x74, 0x6f, 0x20, 0x63, 0x75, 0x74, 0x65, 0x3a, 0x3a, 0x61, 0x73, 0x5f, 0x70, 0x6f
        /* <DEDUP_REMOVED lines=24> */
        /*0262*/ 	.byte	0x3e, 0x3e, 0x3e, 0x3e, 0x5d, 0x00
	.type		__unnamed_2,@object
	.size		__unnamed_2,(.L_2 - __unnamed_2)
__unnamed_2:
        /* <DEDUP_REMOVED lines=42> */
        /*0508*/ 	.byte	0x3e, 0x3e, 0x5d, 0x00
.L_2:


//--------------------- .nv.shared._ZN7cutlass13device_kernelINS_4conv6kernel13ConvUniversalINS1_16ConvProblemShapeILNS1_8OperatorE1ELi2EEENS1_10collective14CollectiveConvINS1_47MainloopSm100TmaUmmaWarpSpecializedImplicitGemmILS5_1ELi8ELi2ELi1ELi2EN4cute5tupleIJNSA_1CILi2EEENSC_ILi1EEESE_EEEEENSB_IJNSC_ILi256EEENSC_ILi128EEENSB_IJNSC_ILi64EEEEEEEEENS_6half_tESM_NSA_8TiledMMAINSA_8MMA_AtomIJNSA_26SM100_MMA_F16BF16_2x1SM_SSISM_SM_fLi256ELi128ELNSA_4UMMA5MajorE0ELSR_1ELNSQ_7ScaleInE0ELSS_0EEEEEENSA_6LayoutINSB_IJSE_SE_SE_EEENSB_IJNSC_ILi0EEESX_SX_EEEEENSB_IJNSA_10UnderscoreES10_S10_EEEEENS7_6detail27Sm100ImplicitGemmTileTraitsINSA_25SM100_TMA_2SM_LOAD_IM2COLENSA_14ComposedLayoutINSA_7SwizzleILi3ELi4ELi3EEENSA_18smem_ptr_flag_bitsILi16EEENSV_INSB_IJNSC_ILi8EEESJ_EEENSB_IJSJ_SE_EEEEEEEvEENS14_INSA_18SM100_TMA_2SM_LOADENS16_IS18_S1A_NSV_INSB_IJSJ_S1B_EEENSB_IJSE_SJ_EEEEEEEvEEEENS_8epilogue10collective18CollectiveEpilogueINS1O_23Sm100TmaWarpSpecializedILi4ELi2ELi32ELb1ELb0EEEJNSB_IJSI_SI_SK_EEENSB_IJNSV_ISI_SE_EENSV_INSC_ILi32EEESE_EEEEESM_NSB_IJNSB_IJlllEEESE_SX_EEESM_S1Z_NS1O_6fusion15FusionCallbacksIS1S_NS20_17LinearCombinationISM_fSM_fLNS_15FloatRoundStyleE2EEES1T_S1X_JEEENSA_5SM1004TMEM4LOAD26SM100_TMEM_LOAD_32dp32b32xENSA_20SM90_TMA_LOAD_IM2COLENS16_INS17_ILi2ELi4ELi3EEES1A_NSV_INSB_IJS1B_S1V_EEENSB_IJS1V_SE_EEEEEEENSA_39AutoVectorizingCopyWithAssumedAlignmentILi128EEENSA_21SM90_TMA_STORE_IM2COLES2F_S2H_S2H_EEEvvEEEEvNT_6ParamsE --------------------------
	.section	.nv.shared._ZN7cutlass13device_kernelINS_4conv6kernel13ConvUniversalINS1_16ConvProblemShapeILNS1_8OperatorE1ELi2EEENS1_10collective14CollectiveConvINS1_47MainloopSm100TmaUmmaWarpSpecializedImplicitGemmILS5_1ELi8ELi2ELi1ELi2EN4cute5tupleIJNSA_1CILi2EEENSC_ILi1EEESE_EEEEENSB_IJNSC_ILi256EEENSC_ILi128EEENSB_IJNSC_ILi64EEEEEEEEENS_6half_tESM_NSA_8TiledMMAINSA_8MMA_AtomIJNSA_26SM100_MMA_F16BF16_2x1SM_SSISM_SM_fLi256ELi128ELNSA_4UMMA5MajorE0ELSR_1ELNSQ_7ScaleInE0ELSS_0EEEEEENSA_6LayoutINSB_IJSE_SE_SE_EEENSB_IJNSC_ILi0EEESX_SX_EEEEENSB_IJNSA_10UnderscoreES10_S10_EEEEENS7_6detail27Sm100ImplicitGemmTileTraitsINSA_25SM100_TMA_2SM_LOAD_IM2COLENSA_14ComposedLayoutINSA_7SwizzleILi3ELi4ELi3EEENSA_18smem_ptr_flag_bitsILi16EEENSV_INSB_IJNSC_ILi8EEESJ_EEENSB_IJSJ_SE_EEEEEEEvEENS14_INSA_18SM100_TMA_2SM_LOADENS16_IS18_S1A_NSV_INSB_IJSJ_S1B_EEENSB_IJSE_SJ_EEEEEEEvEEEENS_8epilogue10collective18CollectiveEpilogueINS1O_23Sm100TmaWarpSpecializedILi4ELi2ELi32ELb1ELb0EEEJNSB_IJSI_SI_SK_EEENSB_IJNSV_ISI_SE_EENSV_INSC_ILi32EEESE_EEEEESM_NSB_IJNSB_IJlllEEESE_SX_EEESM_S1Z_NS1O_6fusion15FusionCallbacksIS1S_NS20_17LinearCombinationISM_fSM_fLNS_15FloatRoundStyleE2EEES1T_S1X_JEEENSA_5SM1004TMEM4LOAD26SM100_TMEM_LOAD_32dp32b32xENSA_20SM90_TMA_LOAD_IM2COLENS16_INS17_ILi2ELi4ELi3EEES1A_NSV_INSB_IJS1B_S1V_EEENSB_IJS1V_SE_EEEEEEENSA_39AutoVectorizingCopyWithAssumedAlignmentILi128EEENSA_21SM90_TMA_STORE_IM2COLES2F_S2H_S2H_EEEvvEEEEvNT_6ParamsE,"aw",@nobits
	.sectionflags	@""
	.align	16
	.zero		1024


//--------------------- .nv.shared.reserved.0     --------------------------
	.section	.nv.shared.reserved.0,"aw",@nobits
	.weak		__nv_reservedSMEM_offset_0_alias
	.size		__nv_reservedSMEM_offset_0_alias, 0, 64
	.other		__nv_reservedSMEM_offset_0_alias,@"STO_CUDA_RESERVED_SHARED STV_DEFAULT"
__nv_reservedSMEM_offset_0_alias:
	.zero		0
.nv.shared.reserved.0:
	.zero		64
	.weak		__nv_reservedSMEM_tcgen05_partition
	.type		__nv_reservedSMEM_tcgen05_partition,@object
	.size		__nv_reservedSMEM_tcgen05_partition,(.L_0 - __nv_reservedSMEM_tcgen05_partition)
__nv_reservedSMEM_tcgen05_partition:
	.zero		32
.L_0:


//--------------------- .nv.global                --------------------------
	.section	.nv.global,"aw",@nobits
.nv.global:
	.type		_ZN39_INTERNAL_24d193aa_4_k_cu_a36b788a_38064cute1_E,@object
	.size		_ZN39_INTERNAL_24d193aa_4_k_cu_a36b788a_38064cute1_E,(_ZN39_INTERNAL_24d193aa_4_k_cu_a36b788a_38064cuda3std3__45__cpo6cbeginE - _ZN39_INTERNAL_24d193aa_4_k_cu_a36b788a_38064cute1_E)
_ZN39_INTERNAL_24d193aa_4_k_cu_a36b788a_38064cute1_E:
	.zero		1
	.type		_ZN39_INTERNAL_24d193aa_4_k_cu_a36b788a_38064cuda3std3__45__cpo6cbeginE,@object
	.size		_ZN39_INTERNAL_24d193aa_4_k_cu_a36b788a_38064cuda3std3__45__cpo6cbeginE,(_ZN39_INTERNAL_24d193aa_4_k_cu_a36b788a_38064cuda3std3__48in_placeE - _ZN39_INTERNAL_24d193aa_4_k_cu_a36b788a_38064cuda3std3__45__cpo6cbeginE)
_ZN39_INTERNAL_24d193aa_4_k_cu_a36b788a_38064cuda3std3__45__cpo6cbeginE:
	.zero		1
	.type		_ZN39_INTERNAL_24d193aa_4_k_cu_a36b788a_38064cuda3std3__48in_placeE,@object
	.size		_ZN39_INTERNAL_24d193aa_4_k_cu_a36b788a_38064cuda3std3__48in_placeE,(_ZN39_INTERNAL_24d193aa_4_k_cu_a36b788a_38064cuda3std6ranges3__45__cpo9iter_moveE - _ZN39_INTERNAL_24d193aa_4_k_cu_a36b788a_38064cuda3std3__48in_placeE)
_ZN39_INTERNAL_24d193aa_4_k_cu_a36b788a_38064cuda3std3__48in_placeE:
	.zero		1
	.type		_ZN39_INTERNAL_24d193aa_4_k_cu_a36b788a_38064cuda3std6ranges3__45__cpo9iter_moveE,@object
	.size		_ZN39_INTERNAL_24d193aa_4_k_cu_a36b788a_38064cuda3std6ranges3__45__cpo9iter_moveE,(_ZN39_INTERNAL_24d193aa_4_k_cu_a36b788a_38064cuda3std3__45__cpo5beginE - _ZN39_INTERNAL_24d193aa_4_k_cu_a36b788a_38064cuda3std6ranges3__45__cpo9iter_moveE)
_ZN39_INTERNAL_24d193aa_4_k_cu_a36b788a_38064cuda3std6ranges3__45__cpo9iter_moveE:
	.zero		1
	.type		_ZN39_INTERNAL_24d193aa_4_k_cu_a36b788a_38064cuda3std3__45__cpo5beginE,@object
	.size		_ZN39_INTERNAL_24d193aa_4_k_cu_a36b788a_38064cuda3std3__45__cpo5beginE,(_ZN39_INTERNAL_24d193aa_4_k_cu_a36b788a_38064cuda3std3__441_GLOBAL__N__24d193aa_4_k_cu_a36b788a_38066ignoreE - _ZN39_INTERNAL_24d193aa_4_k_cu_a36b788a_38064cuda3std3__45__cpo5beginE)
_ZN39_INTERNAL_24d193aa_4_k_cu_a36b788a_38064cuda3std3__45__cpo5beginE:
	.zero		1
	.type		_ZN39_INTERNAL_24d193aa_4_k_cu_a36b788a_38064cuda3std3__441_GLOBAL__N__24d193aa_4_k_cu_a36b788a_38066ignoreE,@object
	.size		_ZN39_INTERNAL_24d193aa_4_k_cu_a36b788a_38064cuda3std3__441_GLOBAL__N__24d193aa_4_k_cu_a36b788a_38066ignoreE,(_ZN39_INTERNAL_24d193aa_4_k_cu_a36b788a_38064cute7productE - _ZN39_INTERNAL_24d193aa_4_k_cu_a36b788a_38064cuda3std3__441_GLOBAL__N__24d193aa_4_k_cu_a36b788a_38066ignoreE)
_ZN39_INTERNAL_24d193aa_4_k_cu_a36b788a_38064cuda3std3__441_GLOBAL__N__24d193aa_4_k_cu_a36b788a_38066ignoreE:
	.zero		1
	.type		_ZN39_INTERNAL_24d193aa_4_k_cu_a36b788a_38064cute7productE,@object
	.size		_ZN39_INTERNAL_24d193aa_4_k_cu_a36b788a_38064cute7productE,(_ZN39_INTERNAL_24d193aa_4_k_cu_a36b788a_38064cuda3std3__45__cpo3endE - _ZN39_INTERNAL_24d193aa_4_k_cu_a36b788a_38064cute7productE)
_ZN39_INTERNAL_24d193aa_4_k_cu_a36b788a_38064cute7productE:
	.zero		1
	.type		_ZN39_INTERNAL_24d193aa_4_k_cu_a36b788a_38064cuda3std3__45__cpo3endE,@object
	.size		_ZN39_INTERNAL_24d193aa_4_k_cu_a36b788a_38064cuda3std3__45__cpo3endE,(_ZN39_INTERNAL_24d193aa_4_k_cu_a36b788a_38064cuda3std3__419piecewise_constructE - _ZN39_INTERNAL_24d193aa_4_k_cu_a36b788a_38064cuda3std3__45__cpo3endE)
_ZN39_INTERNAL_24d193aa_4_k_cu_a36b788a_38064cuda3std3__45__cpo3endE:
	.zero		1
	.type		_ZN39_INTERNAL_24d193aa_4_k_cu_a36b788a_38064cuda3std3__419piecewise_constructE,@object
	.size		_ZN39_INTERNAL_24d193aa_4_k_cu_a36b788a_38064cuda3std3__419piecewise_constructE,(_ZN39_INTERNAL_24d193aa_4_k_cu_a36b788a_38064cuda3std3__45__cpo4cendE - _ZN39_INTERNAL_24d193aa_4_k_cu_a36b788a_38064cuda3std3__419piecewise_constructE)
_ZN39_INTERNAL_24d193aa_4_k_cu_a36b788a_38064cuda3std3__419piecewise_constructE:
	.zero		1
	.type		_ZN39_INTERNAL_24d193aa_4_k_cu_a36b788a_38064cuda3std3__45__cpo4cendE,@object
	.size		_ZN39_INTERNAL_24d193aa_4_k_cu_a36b788a_38064cuda3std3__45__cpo4cendE,(_ZN39_INTERNAL_24d193aa_4_k_cu_a36b788a_38064cuda3std6ranges3__45__cpo4swapE - _ZN39_INTERNAL_24d193aa_4_k_cu_a36b788a_38064cuda3std3__45__cpo4cendE)
_ZN39_INTERNAL_24d193aa_4_k_cu_a36b788a_38064cuda3std3__45__cpo4cendE:
	.zero		1
	.type		_ZN39_INTERNAL_24d193aa_4_k_cu_a36b788a_38064cuda3std6ranges3__45__cpo4swapE,@object
	.size		_ZN39_INTERNAL_24d193aa_4_k_cu_a36b788a_38064cuda3std6ranges3__45__cpo4swapE,(.L_10 - _ZN39_INTERNAL_24d193aa_4_k_cu_a36b788a_38064cuda3std6ranges3__45__cpo4swapE)
_ZN39_INTERNAL_24d193aa_4_k_cu_a36b788a_38064cuda3std6ranges3__45__cpo4swapE:
	.zero		1
.L_10:


//--------------------- .nv.constant0._ZN7cutlass13device_kernelINS_4conv6kernel13ConvUniversalINS1_16ConvProblemShapeILNS1_8OperatorE1ELi2EEENS1_10collective14CollectiveConvINS1_47MainloopSm100TmaUmmaWarpSpecializedImplicitGemmILS5_1ELi8ELi2ELi1ELi2EN4cute5tupleIJNSA_1CILi2EEENSC_ILi1EEESE_EEEEENSB_IJNSC_ILi256EEENSC_ILi128EEENSB_IJNSC_ILi64EEEEEEEEENS_6half_tESM_NSA_8TiledMMAINSA_8MMA_AtomIJNSA_26SM100_MMA_F16BF16_2x1SM_SSISM_SM_fLi256ELi128ELNSA_4UMMA5MajorE0ELSR_1ELNSQ_7ScaleInE0ELSS_0EEEEEENSA_6LayoutINSB_IJSE_SE_SE_EEENSB_IJNSC_ILi0EEESX_SX_EEEEENSB_IJNSA_10UnderscoreES10_S10_EEEEENS7_6detail27Sm100ImplicitGemmTileTraitsINSA_25SM100_TMA_2SM_LOAD_IM2COLENSA_14ComposedLayoutINSA_7SwizzleILi3ELi4ELi3EEENSA_18smem_ptr_flag_bitsILi16EEENSV_INSB_IJNSC_ILi8EEESJ_EEENSB_IJSJ_SE_EEEEEEEvEENS14_INSA_18SM100_TMA_2SM_LOADENS16_IS18_S1A_NSV_INSB_IJSJ_S1B_EEENSB_IJSE_SJ_EEEEEEEvEEEENS_8epilogue10collective18CollectiveEpilogueINS1O_23Sm100TmaWarpSpecializedILi4ELi2ELi32ELb1ELb0EEEJNSB_IJSI_SI_SK_EEENSB_IJNSV_ISI_SE_EENSV_INSC_ILi32EEESE_EEEEESM_NSB_IJNSB_IJlllEEESE_SX_EEESM_S1Z_NS1O_6fusion15FusionCallbacksIS1S_NS20_17LinearCombinationISM_fSM_fLNS_15FloatRoundStyleE2EEES1T_S1X_JEEENSA_5SM1004TMEM4LOAD26SM100_TMEM_LOAD_32dp32b32xENSA_20SM90_TMA_LOAD_IM2COLENS16_INS17_ILi2ELi4ELi3EEES1A_NSV_INSB_IJS1B_S1V_EEENSB_IJS1V_SE_EEEEEEENSA_39AutoVectorizingCopyWithAssumedAlignmentILi128EEENSA_21SM90_TMA_STORE_IM2COLES2F_S2H_S2H_EEEvvEEEEvNT_6ParamsE --------------------------
	.section	.nv.constant0._ZN7cutlass13device_kernelINS_4conv6kernel13ConvUniversalINS1_16ConvProblemShapeILNS1_8OperatorE1ELi2EEENS1_10collective14CollectiveConvINS1_47MainloopSm100TmaUmmaWarpSpecializedImplicitGemmILS5_1ELi8ELi2ELi1ELi2EN4cute5tupleIJNSA_1CILi2EEENSC_ILi1EEESE_EEEEENSB_IJNSC_ILi256EEENSC_ILi128EEENSB_IJNSC_ILi64EEEEEEEEENS_6half_tESM_NSA_8TiledMMAINSA_8MMA_AtomIJNSA_26SM100_MMA_F16BF16_2x1SM_SSISM_SM_fLi256ELi128ELNSA_4UMMA5MajorE0ELSR_1ELNSQ_7ScaleInE0ELSS_0EEEEEENSA_6LayoutINSB_IJSE_SE_SE_EEENSB_IJNSC_ILi0EEESX_SX_EEEEENSB_IJNSA_10UnderscoreES10_S10_EEEEENS7_6detail27Sm100ImplicitGemmTileTraitsINSA_25SM100_TMA_2SM_LOAD_IM2COLENSA_14ComposedLayoutINSA_7SwizzleILi3ELi4ELi3EEENSA_18smem_ptr_flag_bitsILi16EEENSV_INSB_IJNSC_ILi8EEESJ_EEENSB_IJSJ_SE_EEEEEEEvEENS14_INSA_18SM100_TMA_2SM_LOADENS16_IS18_S1A_NSV_INSB_IJSJ_S1B_EEENSB_IJSE_SJ_EEEEEEEvEEEENS_8epilogue10collective18CollectiveEpilogueINS1O_23Sm100TmaWarpSpecializedILi4ELi2ELi32ELb1ELb0EEEJNSB_IJSI_SI_SK_EEENSB_IJNSV_ISI_SE_EENSV_INSC_ILi32EEESE_EEEEESM_NSB_IJNSB_IJlllEEESE_SX_EEESM_S1Z_NS1O_6fusion15FusionCallbacksIS1S_NS20_17LinearCombinationISM_fSM_fLNS_15FloatRoundStyleE2EEES1T_S1X_JEEENSA_5SM1004TMEM4LOAD26SM100_TMEM_LOAD_32dp32b32xENSA_20SM90_TMA_LOAD_IM2COLENS16_INS17_ILi2ELi4ELi3EEES1A_NSV_INSB_IJS1B_S1V_EEENSB_IJS1V_SE_EEEEEEENSA_39AutoVectorizingCopyWithAssumedAlignmentILi128EEENSA_21SM90_TMA_STORE_IM2COLES2F_S2H_S2H_EEEvvEEEEvNT_6ParamsE,"a",@progbits
	.sectionflags	@""
	.align	4
.nv.constant0._ZN7cutlass13device_kernelINS_4conv6kernel13ConvUniversalINS1_16ConvProblemShapeILNS1_8OperatorE1ELi2EEENS1_10collective14CollectiveConvINS1_47MainloopSm100TmaUmmaWarpSpecializedImplicitGemmILS5_1ELi8ELi2ELi1ELi2EN4cute5tupleIJNSA_1CILi2EEENSC_ILi1EEESE_EEEEENSB_IJNSC_ILi256EEENSC_ILi128EEENSB_IJNSC_ILi64EEEEEEEEENS_6half_tESM_NSA_8TiledMMAINSA_8MMA_AtomIJNSA_26SM100_MMA_F16BF16_2x1SM_SSISM_SM_fLi256ELi128ELNSA_4UMMA5MajorE0ELSR_1ELNSQ_7ScaleInE0ELSS_0EEEEEENSA_6LayoutINSB_IJSE_SE_SE_EEENSB_IJNSC_ILi0EEESX_SX_EEEEENSB_IJNSA_10UnderscoreES10_S10_EEEEENS7_6detail27Sm100ImplicitGemmTileTraitsINSA_25SM100_TMA_2SM_LOAD_IM2COLENSA_14ComposedLayoutINSA_7SwizzleILi3ELi4ELi3EEENSA_18smem_ptr_flag_bitsILi16EEENSV_INSB_IJNSC_ILi8EEESJ_EEENSB_IJSJ_SE_EEEEEEEvEENS14_INSA_18SM100_TMA_2SM_LOADENS16_IS18_S1A_NSV_INSB_IJSJ_S1B_EEENSB_IJSE_SJ_EEEEEEEvEEEENS_8epilogue10collective18CollectiveEpilogueINS1O_23Sm100TmaWarpSpecializedILi4ELi2ELi32ELb1ELb0EEEJNSB_IJSI_SI_SK_EEENSB_IJNSV_ISI_SE_EENSV_INSC_ILi32EEESE_EEEEESM_NSB_IJNSB_IJlllEEESE_SX_EEESM_S1Z_NS1O_6fusion15FusionCallbacksIS1S_NS20_17LinearCombinationISM_fSM_fLNS_15FloatRoundStyleE2EEES1T_S1X_JEEENSA_5SM1004TMEM4LOAD26SM100_TMEM_LOAD_32dp32b32xENSA_20SM90_TMA_LOAD_IM2COLENS16_INS17_ILi2ELi4ELi3EEES1A_NSV_INSB_IJS1B_S1V_EEENSB_IJS1V_SE_EEEEEEENSA_39AutoVectorizingCopyWithAssumedAlignmentILi128EEENSA_21SM90_TMA_STORE_IM2COLES2F_S2H_S2H_EEEvvEEEEvNT_6ParamsE:
	.zero		2944


//--------------------- SYMBOLS --------------------------

	.type		.nv.reservedSmem.offset0,@object
	.size		.nv.reservedSmem.offset0,0x4
	.type		.nv.reservedSmem.cap,@object
	.size		.nv.reservedSmem.cap,0x4
	.type		__assertfail,@function
